	.headerflags	@"EF_CUDA_TEXMODE_UNIFIED EF_CUDA_64BIT_ADDRESS EF_CUDA_ACCELERATORS EF_CUDA_SM90 EF_CUDA_VIRTUAL_SM(EF_CUDA_SM90)"
	.elftype	@"ET_EXEC"


//--------------------- .nv.info                  --------------------------
	.section	.nv.info,"",@"SHT_CUDA_INFO"
	.align	4


	//----- nvinfo : EIATTR_REGCOUNT
	.align		4
        /*0000*/ 	.byte	0x04, 0x2f
        /*0002*/ 	.short	(.L_3 - .L_2)
	.align		4
.L_2:
        /*0004*/ 	.word	index@(triton_poi_fused_cat_0)
        /*0008*/ 	.word	0x00000050


	//----- nvinfo : EIATTR_MIN_STACK_SIZE
	.align		4
.L_3:
        /*000c*/ 	.byte	0x04, 0x12
        /*000e*/ 	.short	(.L_5 - .L_4)
	.align		4
.L_4:
        /*0010*/ 	.word	index@(triton_poi_fused_cat_0)
        /*0014*/ 	.word	0x00000000


	//----- nvinfo : EIATTR_FRAME_SIZE
	.align		4
.L_5:
        /*0018*/ 	.byte	0x04, 0x11
        /*001a*/ 	.short	(.L_7 - .L_6)
	.align		4
.L_6:
        /*001c*/ 	.word	index@(triton_poi_fused_cat_0)
        /*0020*/ 	.word	0x00000000


	//----- nvinfo : EIATTR_MIN_STACK_SIZE
	.align		4
.L_7:
        /*0024*/ 	.byte	0x04, 0x12
        /*0026*/ 	.short	(.L_9 - .L_8)
	.align		4
.L_8:
        /*0028*/ 	.word	index@(triton_poi_fused_cat_0)
        /*002c*/ 	.word	0x00000000
.L_9:


//--------------------- .nv.info.triton_poi_fused_cat_0 --------------------------
	.section	.nv.info.triton_poi_fused_cat_0,"",@"SHT_CUDA_INFO"
	.sectionflags	@""
	.align	4


	//----- nvinfo : EIATTR_CUDA_API_VERSION
	.align		4
        /*0000*/ 	.byte	0x04, 0x37
        /*0002*/ 	.short	(.L_11 - .L_10)
.L_10:
        /*0004*/ 	.word	0x0000007c


	//----- nvinfo : EIATTR_KPARAM_INFO
	.align		4
.L_11:
        /*0008*/ 	.byte	0x04, 0x17
        /*000a*/ 	.short	(.L_13 - .L_12)
.L_12:
        /*000c*/ 	.word	0x00000000
        /*0010*/ 	.short	0x000b
        /*0012*/ 	.short	0x0058
        /*0014*/ 	.byte	0x00, 0xf0, 0x11, 0x00


	//----- nvinfo : EIATTR_KPARAM_INFO
	.align		4
.L_13:
        /*0018*/ 	.byte	0x04, 0x17
        /*001a*/ 	.short	(.L_15 - .L_14)
.L_14:
        /*001c*/ 	.word	0x00000000
        /*0020*/ 	.short	0x000a
        /*0022*/ 	.short	0x0050
        /*0024*/ 	.byte	0x00, 0xf4, 0x21, 0x00


	//----- nvinfo : EIATTR_KPARAM_INFO
	.align		4
.L_15:
        /*0028*/ 	.byte	0x04, 0x17
        /*002a*/ 	.short	(.L_17 - .L_16)
.L_16:
        /*002c*/ 	.word	0x00000000
        /*0030*/ 	.short	0x0009
        /*0032*/ 	.short	0x0048
        /*0034*/ 	.byte	0x00, 0xf4, 0x21, 0x00


	//----- nvinfo : EIATTR_KPARAM_INFO
	.align		4
.L_17:
        /*0038*/ 	.byte	0x04, 0x17
        /*003a*/ 	.short	(.L_19 - .L_18)
.L_18:
        /*003c*/ 	.word	0x00000000
        /*0040*/ 	.short	0x0008
        /*0042*/ 	.short	0x0040
        /*0044*/ 	.byte	0x00, 0xf4, 0x21, 0x00


	//----- nvinfo : EIATTR_KPARAM_INFO
	.align		4
.L_19:
        /*0048*/ 	.byte	0x04, 0x17
        /*004a*/ 	.short	(.L_21 - .L_20)
.L_20:
        /*004c*/ 	.word	0x00000000
        /*0050*/ 	.short	0x0007
        /*0052*/ 	.short	0x0038
        /*0054*/ 	.byte	0x00, 0xf4, 0x21, 0x00


	//----- nvinfo : EIATTR_KPARAM_INFO
	.align		4
.L_21:
        /*0058*/ 	.byte	0x04, 0x17
        /*005a*/ 	.short	(.L_23 - .L_22)
.L_22:
        /*005c*/ 	.word	0x00000000
        /*0060*/ 	.short	0x0006
        /*0062*/ 	.short	0x0030
        /*0064*/ 	.byte	0x00, 0xf4, 0x21, 0x00


	//----- nvinfo : EIATTR_KPARAM_INFO
	.align		4
.L_23:
        /*0068*/ 	.byte	0x04, 0x17
        /*006a*/ 	.short	(.L_25 - .L_24)
.L_24:
        /*006c*/ 	.word	0x00000000
        /*0070*/ 	.short	0x0005
        /*0072*/ 	.short	0x0028
        /*0074*/ 	.byte	0x00, 0xf4, 0x21, 0x00


	//----- nvinfo : EIATTR_KPARAM_INFO
	.align		4
.L_25:
        /*0078*/ 	.byte	0x04, 0x17
        /*007a*/ 	.short	(.L_27 - .L_26)
.L_26:
        /*007c*/ 	.word	0x00000000
        /*0080*/ 	.short	0x0004
        /*0082*/ 	.short	0x0020
        /*0084*/ 	.byte	0x00, 0xf4, 0x21, 0x00


	//----- nvinfo : EIATTR_KPARAM_INFO
	.align		4
.L_27:
        /*0088*/ 	.byte	0x04, 0x17
        /*008a*/ 	.short	(.L_29 - .L_28)
.L_28:
        /*008c*/ 	.word	0x00000000
        /*0090*/ 	.short	0x0003
        /*0092*/ 	.short	0x0018
        /*0094*/ 	.byte	0x00, 0xf4, 0x21, 0x00


	//----- nvinfo : EIATTR_KPARAM_INFO
	.align		4
.L_29:
        /*0098*/ 	.byte	0x04, 0x17
        /*009a*/ 	.short	(.L_31 - .L_30)
.L_30:
        /*009c*/ 	.word	0x00000000
        /*00a0*/ 	.short	0x0002
        /*00a2*/ 	.short	0x0010
        /*00a4*/ 	.byte	0x00, 0xf4, 0x21, 0x00


	//----- nvinfo : EIATTR_KPARAM_INFO
	.align		4
.L_31:
        /*00a8*/ 	.byte	0x04, 0x17
        /*00aa*/ 	.short	(.L_33 - .L_32)
.L_32:
        /*00ac*/ 	.word	0x00000000
        /*00b0*/ 	.short	0x0001
        /*00b2*/ 	.short	0x0008
        /*00b4*/ 	.byte	0x00, 0xf4, 0x21, 0x00


	//----- nvinfo : EIATTR_KPARAM_INFO
	.align		4
.L_33:
        /*00b8*/ 	.byte	0x04, 0x17
        /*00ba*/ 	.short	(.L_35 - .L_34)
.L_34:
        /*00bc*/ 	.word	0x00000000
        /*00c0*/ 	.short	0x0000
        /*00c2*/ 	.short	0x0000
        /*00c4*/ 	.byte	0x00, 0xf4, 0x21, 0x00


	//----- nvinfo : EIATTR_SPARSE_MMA_MASK
	.align		4
.L_35:
        /*00c8*/ 	.byte	0x03, 0x50
        /*00ca*/ 	.short	0x0000


	//----- nvinfo : EIATTR_MAXREG_COUNT
	.align		4
        /*00cc*/ 	.byte	0x03, 0x1b
        /*00ce*/ 	.short	0x00ff


	//----- nvinfo : EIATTR_EXIT_INSTR_OFFSETS
	.align		4
        /*00d0*/ 	.byte	0x04, 0x1c
        /*00d2*/ 	.short	(.L_37 - .L_36)


	//   ....[0]....
.L_36:
        /*00d4*/ 	.word	0x00002000


	//----- nvinfo : EIATTR_REQNTID
	.align		4
.L_37:
        /*00d8*/ 	.byte	0x04, 0x10
        /*00da*/ 	.short	(.L_39 - .L_38)
.L_38:
        /*00dc*/ 	.word	0x00000080
        /*00e0*/ 	.word	0x00000001
        /*00e4*/ 	.word	0x00000001


	//----- nvinfo : EIATTR_CBANK_PARAM_SIZE
	.align		4
.L_39:
        /*00e8*/ 	.byte	0x03, 0x19
        /*00ea*/ 	.short	0x005c


	//----- nvinfo : EIATTR_PARAM_CBANK
	.align		4
        /*00ec*/ 	.byte	0x04, 0x0a
        /*00ee*/ 	.short	(.L_41 - .L_40)
	.align		4
.L_40:
        /*00f0*/ 	.word	index@(.nv.constant0.triton_poi_fused_cat_0)
        /*00f4*/ 	.short	0x0210
        /*00f6*/ 	.short	0x005c


	//----- nvinfo : EIATTR_SW_WAR
	.align		4
.L_41:
        /*00f8*/ 	.byte	0x04, 0x36
        /*00fa*/ 	.short	(.L_43 - .L_42)
.L_42:
        /*00fc*/ 	.word	0x00000008
.L_43:


//--------------------- .nv.callgraph             --------------------------
	.section	.nv.callgraph,"",@"SHT_CUDA_CALLGRAPH"
	.align	4
	.sectionentsize	8
	.align		4
        /*0000*/ 	.word	0x00000000
	.align		4
        /*0004*/ 	.word	0xffffffff
	.align		4
        /*0008*/ 	.word	0x00000000
	.align		4
        /*000c*/ 	.word	0xfffffffe
	.align		4
        /*0010*/ 	.word	0x00000000
	.align		4
        /*0014*/ 	.word	0xfffffffd
	.align		4
        /*0018*/ 	.word	0x00000000
	.align		4
        /*001c*/ 	.word	0xfffffffc


//--------------------- .nv.constant4             --------------------------
	.section	.nv.constant4,"a",@progbits
	.align	8
	.align		8
.nv.constant4:
        /*0000*/ 	.dword	_$_str
	.align		8
        /*0008*/ 	.dword	_$_str_$_2


//--------------------- .text.triton_poi_fused_cat_0 --------------------------
	.section	.text.triton_poi_fused_cat_0,"ax",@progbits
	.align	128
        .global         triton_poi_fused_cat_0
        .type           triton_poi_fused_cat_0,@function
        .size           triton_poi_fused_cat_0,(.L_x_1 - triton_poi_fused_cat_0)
        .other          triton_poi_fused_cat_0,@"STO_CUDA_ENTRY STV_DEFAULT"
triton_poi_fused_cat_0:
.text.triton_poi_fused_cat_0:
[----:B------:R-:W-:Y:S01]  /*0000*/  LDC R1, c[0x0][0x28] ;  /* 0x00000a00ff017b82 */ /* 0x000fe20000000800 */
[----:B------:R-:W1:Y:S07]  /*0010*/  S2R R0, SR_TID.X ;  /* 0x0000000000007919 */ /* 0x000e6e0000002100 */
[----:B------:R-:W2:Y:S01]  /*0020*/  LDC.64 R4, c[0x0][0x220] ;  /* 0x00008800ff047b82 */ /* 0x000ea20000000a00 */
[----:B------:R-:W-:Y:S01]  /*0030*/  CS2R R12, SRZ ;  /* 0x00000000000c7805 */ /* 0x000fe2000001ff00 */
[----:B------:R-:W-:Y:S01]  /*0040*/  ULDC.64 UR4, c[0x0][0x208] ;  /* 0x0000820000047ab9 */ /* 0x000fe20000000a00 */
[----:B------:R-:W3:Y:S01]  /*0050*/  S2R R3, SR_CTAID.X ;  /* 0x0000000000037919 */ /* 0x000ee20000002500 */
[----:B------:R-:W-:-:S02]  /*0060*/  CS2R R14, SRZ ;  /* 0x00000000000e7805 */ /* 0x000fc4000001ff00 */
[----:B------:R-:W-:Y:S01]  /*0070*/  CS2R R16, SRZ ;  /* 0x0000000000107805 */ /* 0x000fe2000001ff00 */
[----:B------:R-:W-:Y:S01]  /*0080*/  IMAD.MOV.U32 R44, RZ, RZ, RZ ;  /* 0x000000ffff2c7224 */ /* 0x000fe200078e00ff */
[----:B------:R-:W-:Y:S01]  /*0090*/  CS2R R42, SRZ ;  /* 0x00000000002a7805 */ /* 0x000fe2000001ff00 */
[----:B------:R-:W-:Y:S01]  /*00a0*/  IMAD.MOV.U32 R48, RZ, RZ, RZ ;  /* 0x000000ffff307224 */ /* 0x000fe200078e00ff */
[----:B------:R-:W-:Y:S02]  /*00b0*/  CS2R R50, SRZ ;  /* 0x0000000000327805 */ /* 0x000fe4000001ff00 */
[----:B------:R-:W-:Y:S02]  /*00c0*/  CS2R R58, SRZ ;  /* 0x00000000003a7805 */ /* 0x000fe4000001ff00 */
[----:B------:R-:W-:Y:S01]  /*00d0*/  CS2R R60, SRZ ;  /* 0x00000000003c7805 */ /* 0x000fe2000001ff00 */
[----:B------:R-:W-:Y:S01]  /*00e0*/  IMAD.MOV.U32 R22, RZ, RZ, 0x3e800000 ;  /* 0x3e800000ff167424 */ /* 0x000fe200078e00ff */
[----:B------:R-:W4:Y:S08]  /*00f0*/  LDC.64 R30, c[0x0][0x218] ;  /* 0x00008600ff1e7b82 */ /* 0x000f300000000a00 */
[----:B------:R-:W5:Y:S08]  /*0100*/  LDC.64 R24, c[0x0][0x228] ;  /* 0x00008a00ff187b82 */ /* 0x000f700000000a00 */
[----:B------:R-:W4:Y:S01]  /*0110*/  LDC.64 R40, c[0x0][0x230] ;  /* 0x00008c00ff287b82 */ /* 0x000f220000000a00 */
[----:B-1----:R-:W-:Y:S01]  /*0120*/  IMAD.SHL.U32 R0, R0, 0x4, RZ ;  /* 0x0000000400007824 */ /* 0x002fe200078e00ff */
[----:B---3--:R-:W-:-:S04]  /*0130*/  SHF.R.S32.HI R9, RZ, 0x15, R3 ;  /* 0x00000015ff097819 */ /* 0x008fc80000011403 */
[----:B------:R-:W-:Y:S02]  /*0140*/  LOP3.LUT R0, R0, 0x1fc, RZ, 0xc0, !PT ;  /* 0x000001fc00007812 */ /* 0x000fe400078ec0ff */
[----:B------:R-:W1:Y:S01]  /*0150*/  LDC.64 R20, c[0x0][0x240] ;  /* 0x00009000ff147b82 */ /* 0x000e620000000a00 */
[----:B------:R-:W-:Y:S02]  /*0160*/  SGXT R9, R9, 0x1 ;  /* 0x000000010909781a */ /* 0x000fe40000000200 */
[----:B------:R-:W-:-:S04]  /*0170*/  IMAD R10, R3, 0x400, R0 ;  /* 0x00000400030a7824 */ /* 0x000fc800078e0200 */
[----:B------:R-:W-:Y:S01]  /*0180*/  VIADD R8, R10, 0x200 ;  /* 0x000002000a087836 */ /* 0x000fe20000000000 */
[----:B------:R-:W-:-:S04]  /*0190*/  LEA.HI R0, R9, R10, RZ, 0xc ;  /* 0x0000000a09007211 */ /* 0x000fc800078f60ff */
[----:B------:R-:W-:-:S04]  /*01a0*/  SHF.R.S32.HI R49, RZ, 0xc, R0 ;  /* 0x0000000cff317819 */ /* 0x000fc80000011400 */
[----:B------:R-:W-:-:S04]  /*01b0*/  LEA.HI R2, R49, R49, RZ, 0x6 ;  /* 0x0000003131027211 */ /* 0x000fc800078f30ff */
[----:B------:R-:W-:-:S05]  /*01c0*/  LOP3.LUT R2, R2, 0xffffffc0, RZ, 0xc0, !PT ;  /* 0xffffffc002027812 */ /* 0x000fca00078ec0ff */
[----:B------:R-:W-:-:S04]  /*01d0*/  IMAD.IADD R49, R49, 0x1, -R2 ;  /* 0x0000000131317824 */ /* 0x000fc800078e0a02 */
[C---:B--2---:R-:W-:Y:S01]  /*01e0*/  IMAD.WIDE R2, R49.reuse, 0x4, R4 ;  /* 0x0000000431027825 */ /* 0x044fe200078e0204 */
[----:B------:R-:W-:Y:S02]  /*01f0*/  ISETP.GE.AND P1, PT, R49, 0x20, PT ;  /* 0x000000203100780c */ /* 0x000fe40003f26270 */
[----:B------:R-:W-:-:S04]  /*0200*/  LEA.HI R11, R9, R8, RZ, 0xc ;  /* 0x00000008090b7211 */ /* 0x000fc800078f60ff */
[----:B------:R-:W-:-:S07]  /*0210*/  SHF.R.S32.HI R53, RZ, 0xc, R11 ;  /* 0x0000000cff357819 */ /* 0x000fce000001140b */
[----:B------:R-:W2:Y:S01]  /*0220*/  @!P1 LDG.E.EL R12, desc[UR4][R2.64] ;  /* 0x00000004020c9981 */ /* 0x000ea2000c2e1900 */
[----:B------:R-:W-:-:S03]  /*0230*/  LEA.HI R6, R53, R53, RZ, 0x6 ;  /* 0x0000003535067211 */ /* 0x000fc600078f30ff */
[----:B------:R-:W3:Y:S01]  /*0240*/  @!P1 LDG.E.EL R13, desc[UR4][R2.64] ;  /* 0x00000004020d9981 */ /* 0x000ee2000c2e1900 */
[----:B------:R-:W-:-:S03]  /*0250*/  LOP3.LUT R6, R6, 0xffffffc0, RZ, 0xc0, !PT ;  /* 0xffffffc006067812 */ /* 0x000fc600078ec0ff */
[----:B------:R-:W3:Y:S02]  /*0260*/  @!P1 LDG.E.EL R14, desc[UR4][R2.64] ;  /* 0x00000004020e9981 */ /* 0x000ee4000c2e1900 */
[----:B------:R-:W-:Y:S02]  /*0270*/  IMAD.IADD R53, R53, 0x1, -R6 ;  /* 0x0000000135357824 */ /* 0x000fe400078e0a06 */
[----:B------:R1:W3:Y:S01]  /*0280*/  @!P1 LDG.E.EL R15, desc[UR4][R2.64] ;  /* 0x00000004020f9981 */ /* 0x0002e2000c2e1900 */
[----:B------:R-:W1:Y:S02]  /*0290*/  LDC.64 R6, c[0x0][0x248] ;  /* 0x00009200ff067b82 */ /* 0x000e640000000a00 */
[C---:B------:R-:W-:Y:S01]  /*02a0*/  ISETP.GE.AND P0, PT, R53.reuse, 0x20, PT ;  /* 0x000000203500780c */ /* 0x040fe20003f06270 */
[----:B------:R-:W-:-:S12]  /*02b0*/  IMAD.WIDE R4, R53, 0x4, R4 ;  /* 0x0000000435047825 */ /* 0x000fd800078e0204 */
[----:B------:R-:W3:Y:S04]  /*02c0*/  @!P0 LDG.E.EL R16, desc[UR4][R4.64] ;  /* 0x0000000404108981 */ /* 0x000ee8000c2e1900 */
[----:B------:R-:W3:Y:S04]  /*02d0*/  @!P0 LDG.E.EL R17, desc[UR4][R4.64] ;  /* 0x0000000404118981 */ /* 0x000ee8000c2e1900 */
[----:B------:R-:W3:Y:S01]  /*02e0*/  @!P0 LDG.E.EL R44, desc[UR4][R4.64] ;  /* 0x00000004042c8981 */ /* 0x000ee2000c2e1900 */
[----:B------:R-:W-:-:S03]  /*02f0*/  ISETP.GT.AND P3, PT, R49, 0x1f, PT ;  /* 0x0000001f3100780c */ /* 0x000fc60003f64270 */
[----:B------:R1:W3:Y:S02]  /*0300*/  @!P0 LDG.E.EL R43, desc[UR4][R4.64] ;  /* 0x00000004042b8981 */ /* 0x0002e4000c2e1900 */
[----:B-1----:R-:W-:-:S08]  /*0310*/  IMAD.WIDE R2, R49, 0x4, R6 ;  /* 0x0000000431027825 */ /* 0x002fd000078e0206 */
[----:B------:R-:W3:Y:S04]  /*0320*/  @P3 LDG.E.EL R42, desc[UR4][R2.64+-0x80] ;  /* 0xffff8004022a3981 */ /* 0x000ee8000c2e1900 */
[----:B------:R-:W3:Y:S04]  /*0330*/  @P3 LDG.E.EL R48, desc[UR4][R2.64+-0x80] ;  /* 0xffff800402303981 */ /* 0x000ee8000c2e1900 */
[----:B------:R-:W3:Y:S04]  /*0340*/  @P3 LDG.E.EL R50, desc[UR4][R2.64+-0x80] ;  /* 0xffff800402323981 */ /* 0x000ee8000c2e1900 */
[----:B------:R1:W3:Y:S01]  /*0350*/  @P3 LDG.E.EL R51, desc[UR4][R2.64+-0x80] ;  /* 0xffff800402333981 */ /* 0x0002e2000c2e1900 */
[C---:B------:R-:W-:Y:S01]  /*0360*/  ISETP.GT.AND P2, PT, R53.reuse, 0x1f, PT ;  /* 0x0000001f3500780c */ /* 0x040fe20003f44270 */
[----:B0-----:R-:W-:-:S12]  /*0370*/  IMAD.WIDE R4, R53, 0x4, R6 ;  /* 0x0000000435047825 */ /* 0x001fd800078e0206 */
[----:B------:R-:W3:Y:S04]  /*0380*/  @P2 LDG.E.EL R58, desc[UR4][R4.64+-0x80] ;  /* 0xffff8004043a2981 */ /* 0x000ee8000c2e1900 */
[----:B------:R-:W3:Y:S04]  /*0390*/  @P2 LDG.E.EL R61, desc[UR4][R4.64+-0x80] ;  /* 0xffff8004043d2981 */ /* 0x000ee8000c2e1900 */
[----:B------:R-:W3:Y:S04]  /*03a0*/  @P2 LDG.E.EL R59, desc[UR4][R4.64+-0x80] ;  /* 0xffff8004043b2981 */ /* 0x000ee8000c2e1900 */
[----:B------:R0:W3:Y:S01]  /*03b0*/  @P2 LDG.E.EL R60, desc[UR4][R4.64+-0x80] ;  /* 0xffff8004043c2981 */ /* 0x0000e2000c2e1900 */
[----:B------:R-:W-:-:S05]  /*03c0*/  LOP3.LUT R11, R11, 0xfffff000, RZ, 0xc0, !PT ;  /* 0xfffff0000b0b7812 */ /* 0x000fca00078ec0ff */
[----:B------:R-:W-:Y:S01]  /*03d0*/  IMAD.IADD R11, R8, 0x1, -R11 ;  /* 0x00000001080b7824 */ /* 0x000fe200078e0a0b */
[----:B------:R-:W-:Y:S02]  /*03e0*/  CS2R R70, SRZ ;  /* 0x0000000000467805 */ /* 0x000fe4000001ff00 */
[----:B------:R-:W-:Y:S02]  /*03f0*/  CS2R R68, SRZ ;  /* 0x0000000000447805 */ /* 0x000fe4000001ff00 */
[----:B------:R-:W-:Y:S02]  /*0400*/  CS2R R64, SRZ ;  /* 0x0000000000407805 */ /* 0x000fe4000001ff00 */
[----:B------:R-:W-:Y:S01]  /*0410*/  CS2R R66, SRZ ;  /* 0x0000000000427805 */ /* 0x000fe2000001ff00 */
[----:B-----5:R-:W-:-:S04]  /*0420*/  IMAD.WIDE R26, R49, 0x4, R24 ;  /* 0x00000004311a7825 */ /* 0x020fc800078e0218 */
[----:B------:R-:W-:-:S04]  /*0430*/  IMAD.WIDE R24, R53, 0x4, R24 ;  /* 0x0000000435187825 */ /* 0x000fc800078e0218 */
[----:B----4-:R-:W-:Y:S01]  /*0440*/  IMAD.WIDE R34, R49, 0x4, R40 ;  /* 0x0000000431227825 */ /* 0x010fe200078e0228 */
[----:B------:R-:W-:-:S03]  /*0450*/  CS2R R36, SRZ ;  /* 0x0000000000247805 */ /* 0x000fc6000001ff00 */
[----:B------:R-:W-:-:S04]  /*0460*/  IMAD.WIDE R38, R49, 0x4, R20 ;  /* 0x0000000431267825 */ /* 0x000fc800078e0214 */
[----:B------:R-:W-:-:S05]  /*0470*/  IMAD.WIDE R20, R53, 0x4, R20 ;  /* 0x0000000435147825 */ /* 0x000fca00078e0214 */
[----:B------:R-:W4:Y:S04]  /*0480*/  @P2 LDG.E.EL R36, desc[UR4][R20.64+-0x80] ;  /* 0xffff800414242981 */ /* 0x000f28000c2e1900 */
[----:B------:R-:W5:Y:S01]  /*0490*/  @P2 LDG.E.EL R37, desc[UR4][R20.64+-0x80] ;  /* 0xffff800414252981 */ /* 0x000f62000c2e1900 */
[----:B------:R-:W-:Y:S02]  /*04a0*/  CS2R R28, SRZ ;  /* 0x00000000001c7805 */ /* 0x000fe4000001ff00 */
[----:B------:R-:W-:Y:S01]  /*04b0*/  CS2R R32, SRZ ;  /* 0x0000000000207805 */ /* 0x000fe2000001ff00 */
[----:B------:R-:W-:-:S03]  /*04c0*/  IMAD.WIDE R40, R53, 0x4, R40 ;  /* 0x0000000435287825 */ /* 0x000fc600078e0228 */
[----:B------:R-:W4:Y:S04]  /*04d0*/  @!P1 LDG.E.EL R28, desc[UR4][R26.64] ;  /* 0x000000041a1c9981 */ /* 0x000f28000c2e1900 */
[----:B------:R-:W4:Y:S04]  /*04e0*/  @!P1 LDG.E.EL R29, desc[UR4][R26.64] ;  /* 0x000000041a1d9981 */ /* 0x000f28000c2e1900 */
[----:B------:R-:W4:Y:S04]  /*04f0*/  @P3 LDG.E.EL R32, desc[UR4][R38.64+-0x80] ;  /* 0xffff800426203981 */ /* 0x000f28000c2e1900 */
[----:B------:R-:W4:Y:S01]  /*0500*/  @P3 LDG.E.EL R33, desc[UR4][R38.64+-0x80] ;  /* 0xffff800426213981 */ /* 0x000f22000c2e1900 */
[----:B--2---:R-:W-:-:S05]  /*0510*/  SEL R6, R12, RZ, !P1 ;  /* 0x000000ff0c067207 */ /* 0x004fca0004800000 */
[----:B------:R-:W-:Y:S01]  /*0520*/  FADD R6, R6, 9.9999997473787516356e-06 ;  /* 0x3727c5ac06067421 */ /* 0x000fe20000000000 */
[----:B---3--:R-:W-:-:S03]  /*0530*/  SEL R13, R13, RZ, !P1 ;  /* 0x000000ff0d0d7207 */ /* 0x008fc60004800000 */
[----:B------:R2:W3:Y:S02]  /*0540*/  MUFU.SQRT R7, R6 ;  /* 0x0000000600077308 */ /* 0x0004e40000002000 */
[----:B-1----:R-:W-:Y:S01]  /*0550*/  FADD R2, R13, 9.9999997473787516356e-06 ;  /* 0x3727c5ac0d027421 */ /* 0x002fe20000000000 */
[----:B------:R-:W-:-:S05]  /*0560*/  SEL R3, R14, RZ, !P1 ;  /* 0x000000ff0e037207 */ /* 0x000fca0004800000 */
[----:B------:R1:W0:Y:S01]  /*0570*/  MUFU.SQRT R12, R2 ;  /* 0x00000002000c7308 */ /* 0x0002220000002000 */
[----:B------:R-:W-:Y:S01]  /*0580*/  FADD R3, R3, 9.9999997473787516356e-06 ;  /* 0x3727c5ac03037421 */ /* 0x000fe20000000000 */
[----:B--2---:R-:W-:Y:S02]  /*0590*/  SEL R6, R15, RZ, !P1 ;  /* 0x000000ff0f067207 */ /* 0x004fe40004800000 */
[----:B---3--:R-:W-:-:S04]  /*05a0*/  FSETP.GT.AND P4, PT, R7, 8.50705917302346158658e+37, PT ;  /* 0x7e8000000700780b */ /* 0x008fc80003f84000 */
[----:B------:R-:W2:Y:S01]  /*05b0*/  MUFU.SQRT R13, R3 ;  /* 0x00000003000d7308 */ /* 0x000ea20000002000 */
[----:B------:R-:W-:Y:S01]  /*05c0*/  FSETP.GEU.AND P6, PT, R7, 1.175494350822287508e-38, PT ;  /* 0x008000000700780b */ /* 0x000fe20003fce000 */
[----:B------:R-:W-:Y:S01]  /*05d0*/  FADD R6, R6, 9.9999997473787516356e-06 ;  /* 0x3727c5ac06067421 */ /* 0x000fe20000000000 */
[----:B-1----:R-:W-:Y:S02]  /*05e0*/  SEL R2, R16, RZ, !P0 ;  /* 0x000000ff10027207 */ /* 0x002fe40004000000 */
[----:B0-----:R-:W-:-:S03]  /*05f0*/  FSETP.GT.AND P5, PT, R12, 8.50705917302346158658e+37, PT ;  /* 0x7e8000000c00780b */ /* 0x001fc60003fa4000 */
[----:B------:R-:W0:Y:S01]  /*0600*/  MUFU.SQRT R6, R6 ;  /* 0x0000000600067308 */ /* 0x000e220000002000 */
[----:B------:R-:W-:Y:S01]  /*0610*/  FSEL R16, R22, 1, P4 ;  /* 0x3f80000016107808 */ /* 0x000fe20002000000 */
[----:B------:R-:W-:Y:S01]  /*0620*/  @P4 FMUL R7, R7, 0.25 ;  /* 0x3e80000007074820 */ /* 0x000fe20000400000 */
[----:B------:R-:W-:Y:S01]  /*0630*/  FSETP.GEU.AND P4, PT, R12, 1.175494350822287508e-38, PT ;  /* 0x008000000c00780b */ /* 0x000fe20003f8e000 */
[----:B------:R-:W-:Y:S02]  /*0640*/  FADD R2, R2, 9.9999997473787516356e-06 ;  /* 0x3727c5ac02027421 */ /* 0x000fe40000000000 */
[----:B------:R-:W-:Y:S01]  /*0650*/  @!P6 FMUL R16, R16, 16777216 ;  /* 0x4b8000001010e820 */ /* 0x000fe20000400000 */
[----:B------:R-:W-:Y:S01]  /*0660*/  @!P6 FMUL R7, R7, 16777216 ;  /* 0x4b8000000707e820 */ /* 0x000fe20000400000 */
[----:B--2---:R-:W-:Y:S01]  /*0670*/  FSETP.GT.AND P6, PT, R13, 8.50705917302346158658e+37, PT ;  /* 0x7e8000000d00780b */ /* 0x004fe20003fc4000 */
[----:B------:R-:W1:Y:S01]  /*0680*/  MUFU.SQRT R4, R2 ;  /* 0x0000000200047308 */ /* 0x000e620000002000 */
[----:B------:R-:W-:Y:S01]  /*0690*/  FSEL R15, R22, 1, P5 ;  /* 0x3f800000160f7808 */ /* 0x000fe20002800000 */
[----:B------:R-:W-:Y:S01]  /*06a0*/  @P5 FMUL R12, R12, 0.25 ;  /* 0x3e8000000c0c5820 */ /* 0x000fe20000400000 */
[----:B------:R-:W-:-:S02]  /*06b0*/  SEL R17, R17, RZ, !P0 ;  /* 0x000000ff11117207 */ /* 0x000fc40004000000 */
[----:B------:R-:W-:-:S03]  /*06c0*/  FSETP.GEU.AND P5, PT, R13, 1.175494350822287508e-38, PT ;  /* 0x008000000d00780b */ /* 0x000fc60003fae000 */
[----:B------:R-:W-:Y:S01]  /*06d0*/  FADD R3, R17, 9.9999997473787516356e-06 ;  /* 0x3727c5ac11037421 */ /* 0x000fe20000000000 */
[----:B------:R-:W-:Y:S01]  /*06e0*/  @!P4 FMUL R12, R12, 16777216 ;  /* 0x4b8000000c0cc820 */ /* 0x000fe20000400000 */
[----:B------:R-:W-:Y:S01]  /*06f0*/  @!P4 FMUL R15, R15, 16777216 ;  /* 0x4b8000000f0fc820 */ /* 0x000fe20000400000 */
[----:B0-----:R-:W-:Y:S01]  /*0700*/  FSETP.GT.AND P4, PT, R6, 8.50705917302346158658e+37, PT ;  /* 0x7e8000000600780b */ /* 0x001fe20003f84000 */
[----:B------:R-:W0:Y:S01]  /*0710*/  MUFU.SQRT R14, R3 ;  /* 0x00000003000e7308 */ /* 0x000e220000002000 */
[----:B------:R-:W-:Y:S01]  /*0720*/  FSEL R18, R22, 1, P6 ;  /* 0x3f80000016127808 */ /* 0x000fe20003000000 */
[----:B------:R-:W-:Y:S01]  /*0730*/  @P6 FMUL R13, R13, 0.25 ;  /* 0x3e8000000d0d6820 */ /* 0x000fe20000400000 */
[----:B------:R-:W-:-:S03]  /*0740*/  FSETP.GEU.AND P6, PT, R6, 1.175494350822287508e-38, PT ;  /* 0x008000000600780b */ /* 0x000fc60003fce000 */
[----:B------:R-:W-:Y:S01]  /*0750*/  @!P5 FMUL R13, R13, 16777216 ;  /* 0x4b8000000d0dd820 */ /* 0x000fe20000400000 */
[----:B------:R-:W-:Y:S01]  /*0760*/  @!P5 FMUL R18, R18, 16777216 ;  /* 0x4b8000001212d820 */ /* 0x000fe20000400000 */
[----:B-1----:R-:W-:Y:S02]  /*0770*/  FSETP.GT.AND P5, PT, R4, 8.50705917302346158658e+37, PT ;  /* 0x7e8000000400780b */ /* 0x002fe40003fa4000 */
[----:B------:R-:W-:Y:S02]  /*0780*/  FSEL R17, R22, 1, P4 ;  /* 0x3f80000016117808 */ /* 0x000fe40002000000 */
[----:B------:R-:W-:Y:S01]  /*0790*/  @P4 FMUL R6, R6, 0.25 ;  /* 0x3e80000006064820 */ /* 0x000fe20000400000 */
[----:B------:R-:W-:-:S03]  /*07a0*/  FSETP.GEU.AND P4, PT, R4, 1.175494350822287508e-38, PT ;  /* 0x008000000400780b */ /* 0x000fc60003f8e000 */
[----:B------:R-:W-:Y:S01]  /*07b0*/  @!P6 FMUL R6, R6, 16777216 ;  /* 0x4b8000000606e820 */ /* 0x000fe20000400000 */
[----:B------:R-:W-:Y:S01]  /*07c0*/  @!P6 FMUL R17, R17, 16777216 ;  /* 0x4b8000001111e820 */ /* 0x000fe20000400000 */
[----:B0-----:R-:W-:Y:S02]  /*07d0*/  FSETP.GT.AND P6, PT, R14, 8.50705917302346158658e+37, PT ;  /* 0x7e8000000e00780b */ /* 0x001fe40003fc4000 */
[----:B------:R-:W-:Y:S01]  /*07e0*/  FSEL R19, R22, 1, P5 ;  /* 0x3f80000016137808 */ /* 0x000fe20002800000 */
[----:B------:R-:W-:Y:S01]  /*07f0*/  @P5 FMUL R4, R4, 0.25 ;  /* 0x3e80000004045820 */ /* 0x000fe20000400000 */
[----:B------:R-:W-:Y:S02]  /*0800*/  FSETP.GEU.AND P5, PT, R14, 1.175494350822287508e-38, PT ;  /* 0x008000000e00780b */ /* 0x000fe40003fae000 */
[----:B------:R-:W-:Y:S01]  /*0810*/  SEL R44, R44, RZ, !P0 ;  /* 0x000000ff2c2c7207 */ /* 0x000fe20004000000 */
[----:B------:R-:W0:Y:S01]  /*0820*/  MUFU.RCP R7, R7 ;  /* 0x0000000700077308 */ /* 0x000e220000001000 */
[----:B------:R-:W-:-:S02]  /*0830*/  LEA.HI R2, R9, R8, RZ, 0x12 ;  /* 0x0000000809027211 */ /* 0x000fc400078f90ff */
[----:B------:R-:W-:-:S03]  /*0840*/  LEA.HI R9, R9, R10, RZ, 0x12 ;  /* 0x0000000a09097211 */ /* 0x000fc600078f90ff */
[----:B------:R-:W-:Y:S01]  /*0850*/  @P6 FMUL R14, R14, 0.25 ;  /* 0x3e8000000e0e6820 */ /* 0x000fe20000400000 */
[----:B------:R-:W-:Y:S01]  /*0860*/  LOP3.LUT R3, R2, 0xfffc0000, RZ, 0xc0, !PT ;  /* 0xfffc000002037812 */ /* 0x000fe200078ec0ff */
[----:B------:R-:W-:Y:S01]  /*0870*/  FADD R52, R44, 9.9999997473787516356e-06 ;  /* 0x3727c5ac2c347421 */ /* 0x000fe20000000000 */
[----:B------:R-:W-:Y:S01]  /*0880*/  @!P4 FMUL R4, R4, 16777216 ;  /* 0x4b8000000404c820 */ /* 0x000fe20000400000 */
[----:B------:R-:W-:Y:S01]  /*0890*/  @!P5 FMUL R14, R14, 16777216 ;  /* 0x4b8000000e0ed820 */ /* 0x000fe20000400000 */
[----:B------:R-:W-:Y:S01]  /*08a0*/  LOP3.LUT R5, R9, 0xfffc0000, RZ, 0xc0, !PT ;  /* 0xfffc000009057812 */ /* 0x000fe200078ec0ff */
[----:B------:R-:W-:Y:S01]  /*08b0*/  IMAD.IADD R23, R8, 0x1, -R3 ;  /* 0x0000000108177824 */ /* 0x000fe200078e0a03 */
[----:B------:R-:W1:Y:S01]  /*08c0*/  MUFU.RCP R12, R12 ;  /* 0x0000000c000c7308 */ /* 0x000e620000001000 */
[----:B------:R-:W-:Y:S02]  /*08d0*/  LOP3.LUT R3, R0, 0xfffff000, RZ, 0xc0, !PT ;  /* 0xfffff00000037812 */ /* 0x000fe400078ec0ff */
[----:B------:R-:W-:Y:S01]  /*08e0*/  SHF.R.S32.HI R72, RZ, 0x12, R9 ;  /* 0x00000012ff487819 */ /* 0x000fe20000011409 */
[----:B------:R-:W-:-:S04]  /*08f0*/  IMAD.IADD R5, R10, 0x1, -R5 ;  /* 0x000000010a057824 */ /* 0x000fc800078e0a05 */
[----:B------:R-:W2:Y:S01]  /*0900*/  MUFU.RCP R13, R13 ;  /* 0x0000000d000d7308 */ /* 0x000ea20000001000 */
[----:B------:R-:W-:Y:S01]  /*0910*/  SHF.R.S32.HI R2, RZ, 0x12, R2 ;  /* 0x00000012ff027819 */ /* 0x000fe20000011402 */
[----:B------:R-:W-:-:S06]  /*0920*/  IMAD.IADD R3, R10, 0x1, -R3 ;  /* 0x000000010a037824 */ /* 0x000fcc00078e0a03 */
[----:B------:R-:W3:Y:S01]  /*0930*/  MUFU.SQRT R52, R52 ;  /* 0x0000003400347308 */ /* 0x000ee20000002000 */
[----:B------:R-:W-:Y:S02]  /*0940*/  IMAD R75, R72, 0x20000, R5 ;  /* 0x00020000484b7824 */ /* 0x000fe400078e0205 */
[----:B0-----:R-:W-:-:S05]  /*0950*/  FMUL R5, R7, R16 ;  /* 0x0000001007057220 */ /* 0x001fca0000400000 */
[----:B------:R-:W0:Y:S01]  /*0960*/  MUFU.RCP R6, R6 ;  /* 0x0000000600067308 */ /* 0x000e220000001000 */
[----:B------:R-:W-:-:S07]  /*0970*/  FSEL R7, R22, 1, P6 ;  /* 0x3f80000016077808 */ /* 0x000fce0003000000 */
[----:B------:R-:W0:Y:S01]  /*0980*/  MUFU.RCP R4, R4 ;  /* 0x0000000400047308 */ /* 0x000e220000001000 */
[----:B------:R-:W-:-:S07]  /*0990*/  SEL R43, R43, RZ, !P0 ;  /* 0x000000ff2b2b7207 */ /* 0x000fce0004000000 */
[----:B------:R-:W0:Y:S01]  /*09a0*/  MUFU.RCP R14, R14 ;  /* 0x0000000e000e7308 */ /* 0x000e220000001000 */
[----:B------:R-:W-:Y:S02]  /*09b0*/  IMAD R72, R72, 0x20000, R3 ;  /* 0x0002000048487824 */ /* 0x000fe400078e0203 */
[C---:B------:R-:W-:Y:S02]  /*09c0*/  IMAD R23, R2.reuse, 0x20000, R23 ;  /* 0x0002000002177824 */ /* 0x040fe400078e0217 */
[----:B------:R-:W-:Y:S02]  /*09d0*/  IMAD R54, R2, 0x20000, R11 ;  /* 0x0002000002367824 */ /* 0x000fe400078e020b */
[----:B------:R-:W-:-:S04]  /*09e0*/  IMAD.WIDE R2, R49, 0x4, R30 ;  /* 0x0000000431027825 */ /* 0x000fc800078e021e */
[----:B------:R-:W-:Y:S01]  /*09f0*/  @!P4 FMUL R19, R19, 16777216 ;  /* 0x4b8000001313c820 */ /* 0x000fe20000400000 */
[----:B------:R-:W-:Y:S01]  /*0a00*/  @!P5 FMUL R7, R7, 16777216 ;  /* 0x4b8000000707d820 */ /* 0x000fe20000400000 */
[----:B------:R-:W-:-:S04]  /*0a10*/  IMAD.WIDE R30, R53, 0x4, R30 ;  /* 0x00000004351e7825 */ /* 0x000fc800078e021e */
[----:B------:R-:W-:Y:S01]  /*0a20*/  FADD R55, R43, 9.9999997473787516356e-06 ;  /* 0x3727c5ac2b377421 */ /* 0x000fe20000000000 */
[----:B-1----:R-:W-:Y:S01]  /*0a30*/  FMUL R8, R12, R15 ;  /* 0x0000000f0c087220 */ /* 0x002fe20000400000 */
[----:B--2---:R-:W-:Y:S01]  /*0a40*/  FMUL R13, R13, R18 ;  /* 0x000000120d0d7220 */ /* 0x004fe20000400000 */
[----:B---3--:R-:W-:Y:S01]  /*0a50*/  FSETP.GT.AND P4, PT, R52, 8.50705917302346158658e+37, PT ;  /* 0x7e8000003400780b */ /* 0x008fe20003f84000 */
[----:B0-----:R-:W-:Y:S01]  /*0a60*/  FMUL R18, R6, R17 ;  /* 0x0000001106127220 */ /* 0x001fe20000400000 */
[----:B------:R-:W-:Y:S01]  /*0a70*/  FMUL R15, R4, R19 ;  /* 0x00000013040f7220 */ /* 0x000fe20000400000 */
[----:B------:R-:W-:Y:S01]  /*0a80*/  FMUL R14, R14, R7 ;  /* 0x000000070e0e7220 */ /* 0x000fe20000400000 */
[----:B------:R-:W2:Y:S01]  /*0a90*/  @!P1 LDG.E.EL R70, desc[UR4][R2.64] ;  /* 0x0000000402469981 */ /* 0x000ea2000c2e1900 */
[----:B------:R-:W-:Y:S02]  /*0aa0*/  SEL R56, R42, RZ, P3 ;  /* 0x000000ff2a387207 */ /* 0x000fe40001800000 */
[----:B------:R-:W-:Y:S01]  /*0ab0*/  CS2R R6, SRZ ;  /* 0x0000000000067805 */ /* 0x000fe2000001ff00 */
[----:B------:R-:W-:Y:S01]  /*0ac0*/  IMAD.MOV.U32 R4, RZ, RZ, RZ ;  /* 0x000000ffff047224 */ /* 0x000fe200078e00ff */
[----:B------:R-:W3:Y:S01]  /*0ad0*/  @!P1 LDG.E.EL R71, desc[UR4][R2.64] ;  /* 0x0000000402479981 */ /* 0x000ee2000c2e1900 */
[----:B------:R-:W-:Y:S01]  /*0ae0*/  CS2R R16, SRZ ;  /* 0x0000000000107805 */ /* 0x000fe2000001ff00 */
[----:B------:R-:W-:-:S02]  /*0af0*/  IMAD.MOV.U32 R12, RZ, RZ, RZ ;  /* 0x000000ffff0c7224 */ /* 0x000fc400078e00ff */
[----:B------:R-:W2:Y:S01]  /*0b00*/  @!P1 LDG.E.EL R69, desc[UR4][R2.64] ;  /* 0x0000000402459981 */ /* 0x000ea2000c2e1900 */
[----:B------:R-:W-:-:S03]  /*0b10*/  IMAD.MOV.U32 R9, RZ, RZ, RZ ;  /* 0x000000ffff097224 */ /* 0x000fc600078e00ff */
[----:B------:R0:W2:Y:S01]  /*0b20*/  @!P1 LDG.E.EL R68, desc[UR4][R2.64] ;  /* 0x0000000402449981 */ /* 0x0000a2000c2e1900 */
[----:B------:R-:W1:Y:S03]  /*0b30*/  MUFU.SQRT R55, R55 ;  /* 0x0000003700377308 */ /* 0x000e660000002000 */
[----:B------:R-:W2:Y:S01]  /*0b40*/  @!P0 LDG.E.EL R65, desc[UR4][R30.64] ;  /* 0x000000041e418981 */ /* 0x000ea2000c2e1900 */
[----:B------:R-:W-:-:S03]  /*0b50*/  FSETP.GEU.AND P5, PT, R52, 1.175494350822287508e-38, PT ;  /* 0x008000003400780b */ /* 0x000fc60003fae000 */
[----:B------:R-:W2:Y:S01]  /*0b60*/  @!P0 LDG.E.EL R67, desc[UR4][R30.64] ;  /* 0x000000041e438981 */ /* 0x000ea2000c2e1900 */
[----:B0-----:R-:W-:-:S03]  /*0b70*/  CS2R R2, SRZ ;  /* 0x0000000000027805 */ /* 0x001fc6000001ff00 */
[----:B------:R-:W2:Y:S04]  /*0b80*/  @!P0 LDG.E.EL R66, desc[UR4][R30.64] ;  /* 0x000000041e428981 */ /* 0x000ea8000c2e1900 */
[----:B------:R0:W2:Y:S01]  /*0b90*/  @!P0 LDG.E.EL R64, desc[UR4][R30.64] ;  /* 0x000000041e408981 */ /* 0x0000a2000c2e1900 */
[----:B------:R-:W-:-:S03]  /*0ba0*/  FADD R56, R56, 9.9999997473787516356e-06 ;  /* 0x3727c5ac38387421 */ /* 0x000fc60000000000 */
[----:B------:R-:W2:Y:S01]  /*0bb0*/  @!P0 LDG.E.EL R6, desc[UR4][R24.64] ;  /* 0x0000000418068981 */ /* 0x000ea2000c2e1900 */
[----:B------:R-:W-:-:S03]  /*0bc0*/  SEL R48, R48, RZ, P3 ;  /* 0x000000ff30307207 */ /* 0x000fc60001800000 */
[----:B------:R-:W2:Y:S01]  /*0bd0*/  @!P0 LDG.E.EL R4, desc[UR4][R24.64] ;  /* 0x0000000418048981 */ /* 0x000ea2000c2e1900 */
[----:B0-----:R-:W-:-:S03]  /*0be0*/  CS2R R30, SRZ ;  /* 0x00000000001e7805 */ /* 0x001fc6000001ff00 */
[----:B------:R-:W2:Y:S04]  /*0bf0*/  @!P0 LDG.E.EL R16, desc[UR4][R24.64] ;  /* 0x0000000418108981 */ /* 0x000ea8000c2e1900 */
[----:B------:R0:W2:Y:S04]  /*0c00*/  @!P0 LDG.E.EL R12, desc[UR4][R24.64] ;  /* 0x00000004180c8981 */ /* 0x0000a8000c2e1900 */
[----:B------:R-:W2:Y:S04]  /*0c10*/  @!P1 LDG.E.EL R3, desc[UR4][R34.64] ;  /* 0x0000000422039981 */ /* 0x000ea8000c2e1900 */
[----:B------:R-:W2:Y:S01]  /*0c20*/  @!P1 LDG.E.EL R9, desc[UR4][R34.64] ;  /* 0x0000000422099981 */ /* 0x000ea2000c2e1900 */
[----:B0-----:R-:W0:Y:S03]  /*0c30*/  LDC.64 R24, c[0x0][0x250] ;  /* 0x00009400ff187b82 */ /* 0x001e260000000a00 */
[----:B------:R-:W2:Y:S04]  /*0c40*/  @!P1 LDG.E.EL R30, desc[UR4][R34.64] ;  /* 0x00000004221e9981 */ /* 0x000ea8000c2e1900 */
[----:B------:R4:W2:Y:S01]  /*0c50*/  @!P1 LDG.E.EL R31, desc[UR4][R34.64] ;  /* 0x00000004221f9981 */ /* 0x0008a2000c2e1900 */
[----:B------:R-:W5:Y:S01]  /*0c60*/  MUFU.SQRT R56, R56 ;  /* 0x0000003800387308 */ /* 0x000f620000002000 */
[----:B------:R-:W-:Y:S01]  /*0c70*/  @P4 FMUL R52, R52, 0.25 ;  /* 0x3e80000034344820 */ /* 0x000fe20000400000 */
[----:B------:R-:W-:Y:S01]  /*0c80*/  FADD R57, R48, 9.9999997473787516356e-06 ;  /* 0x3727c5ac30397421 */ /* 0x000fe20000000000 */
[----:B------:R-:W-:Y:S01]  /*0c90*/  FSEL R63, R22, 1, P4 ;  /* 0x3f800000163f7808 */ /* 0x000fe20002000000 */
[----:B------:R-:W-:Y:S01]  /*0ca0*/  IMAD.MOV.U32 R19, RZ, RZ, RZ ;  /* 0x000000ffff137224 */ /* 0x000fe200078e00ff */
[----:B-1----:R-:W-:Y:S01]  /*0cb0*/  FSETP.GT.AND P6, PT, R55, 8.50705917302346158658e+37, PT ;  /* 0x7e8000003700780b */ /* 0x002fe20003fc4000 */
[----:B------:R-:W2:Y:S01]  /*0cc0*/  @!P1 LDG.E.EL R7, desc[UR4][R26.64] ;  /* 0x000000041a079981 */ /* 0x000ea2000c2e1900 */
[----:B----4-:R-:W-:Y:S01]  /*0cd0*/  CS2R R34, SRZ ;  /* 0x0000000000227805 */ /* 0x010fe2000001ff00 */
[----:B------:R-:W-:Y:S01]  /*0ce0*/  @!P5 FMUL R52, R52, 16777216 ;  /* 0x4b8000003434d820 */ /* 0x000fe20000400000 */
[----:B------:R-:W1:Y:S01]  /*0cf0*/  MUFU.SQRT R57, R57 ;  /* 0x0000003900397308 */ /* 0x000e620000002000 */
[----:B------:R-:W-:Y:S01]  /*0d00*/  @!P5 FMUL R63, R63, 16777216 ;  /* 0x4b8000003f3fd820 */ /* 0x000fe20000400000 */
[----:B------:R-:W4:Y:S04]  /*0d10*/  @!P1 LDG.E.EL R19, desc[UR4][R26.64] ;  /* 0x000000041a139981 */ /* 0x000f28000c2e1900 */
[----:B------:R-:W2:Y:S04]  /*0d20*/  @P2 LDG.E.EL R34, desc[UR4][R20.64+-0x80] ;  /* 0xffff800414222981 */ /* 0x000ea8000c2e1900 */
[----:B------:R1:W2:Y:S01]  /*0d30*/  @P2 LDG.E.EL R35, desc[UR4][R20.64+-0x80] ;  /* 0xffff800414232981 */ /* 0x0002a2000c2e1900 */
[----:B------:R-:W-:Y:S01]  /*0d40*/  FSETP.GEU.AND P5, PT, R55, 1.175494350822287508e-38, PT ;  /* 0x008000003700780b */ /* 0x000fe20003fae000 */
[----:B------:R-:W0:Y:S01]  /*0d50*/  MUFU.RCP R52, R52 ;  /* 0x0000003400347308 */ /* 0x000e220000001000 */
[----:B------:R-:W-:Y:S01]  /*0d60*/  IMAD.MOV.U32 R0, RZ, RZ, RZ ;  /* 0x000000ffff007224 */ /* 0x000fe200078e00ff */
[----:B------:R-:W2:Y:S01]  /*0d70*/  @!P0 LDG.E.EL R2, desc[UR4][R40.64] ;  /* 0x0000000428028981 */ /* 0x000ea2000c2e1900 */
[----:B------:R-:W-:Y:S01]  /*0d80*/  IMAD.MOV.U32 R11, RZ, RZ, RZ ;  /* 0x000000ffff0b7224 */ /* 0x000fe200078e00ff */
[----:B------:R-:W-:-:S02]  /*0d90*/  CS2R R42, SRZ ;  /* 0x00000000002a7805 */ /* 0x000fc4000001ff00 */
[----:B------:R-:W-:Y:S01]  /*0da0*/  CS2R R44, SRZ ;  /* 0x00000000002c7805 */ /* 0x000fe2000001ff00 */
[----:B------:R-:W2:Y:S01]  /*0db0*/  @!P0 LDG.E.EL R17, desc[UR4][R40.64] ;  /* 0x0000000428118981 */ /* 0x000ea2000c2e1900 */
[----:B-1----:R-:W1:Y:S01]  /*0dc0*/  LDC.64 R20, c[0x0][0x258] ;  /* 0x00009600ff147b82 */ /* 0x002e620000000a00 */
[----:B------:R-:W-:Y:S02]  /*0dd0*/  CS2R R26, SRZ ;  /* 0x00000000001a7805 */ /* 0x000fe4000001ff00 */
[----:B-----5:R-:W-:Y:S01]  /*0de0*/  FSETP.GT.AND P4, PT, R56, 8.50705917302346158658e+37, PT ;  /* 0x7e8000003800780b */ /* 0x020fe20003f84000 */
[----:B------:R-:W-:Y:S01]  /*0df0*/  @P6 FMUL R55, R55, 0.25 ;  /* 0x3e80000037376820 */ /* 0x000fe20000400000 */
[----:B------:R-:W-:Y:S01]  /*0e00*/  FSEL R62, R22, 1, P6 ;  /* 0x3f800000163e7808 */ /* 0x000fe20003000000 */
[----:B------:R-:W5:Y:S01]  /*0e10*/  @!P0 LDG.E.EL R0, desc[UR4][R40.64] ;  /* 0x0000000428008981 */ /* 0x000f62000c2e1900 */
[----:B0-----:R-:W-:Y:S01]  /*0e20*/  IMAD.WIDE R46, R49, 0x4, R24 ;  /* 0x00000004312e7825 */ /* 0x001fe200078e0218 */
[----:B------:R-:W-:-:S02]  /*0e30*/  SEL R73, R50, RZ, P3 ;  /* 0x000000ff32497207 */ /* 0x000fc40001800000 */
[----:B------:R0:W3:Y:S01]  /*0e40*/  @!P0 LDG.E.EL R11, desc[UR4][R40.64] ;  /* 0x00000004280b8981 */ /* 0x0000e2000c2e1900 */
[----:B------:R-:W-:-:S03]  /*0e50*/  IMAD.WIDE R24, R53, 0x4, R24 ;  /* 0x0000000435187825 */ /* 0x000fc600078e0218 */
[----:B------:R-:W3:Y:S01]  /*0e60*/  @P3 LDG.E.EL R26, desc[UR4][R38.64+-0x80] ;  /* 0xffff8004261a3981 */ /* 0x000ee2000c2e1900 */
[----:B------:R-:W-:-:S03]  /*0e70*/  @!P5 FMUL R55, R55, 16777216 ;  /* 0x4b8000003737d820 */ /* 0x000fc60000400000 */
[----:B------:R0:W3:Y:S02]  /*0e80*/  @P3 LDG.E.EL R27, desc[UR4][R38.64+-0x80] ;  /* 0xffff8004261b3981 */ /* 0x0000e4000c2e1900 */
[----:B0-----:R-:W-:Y:S01]  /*0e90*/  CS2R R40, SRZ ;  /* 0x0000000000287805 */ /* 0x001fe2000001ff00 */
[----:B------:R-:W-:Y:S01]  /*0ea0*/  @!P5 FMUL R62, R62, 16777216 ;  /* 0x4b8000003e3ed820 */ /* 0x000fe20000400000 */
[----:B------:R-:W-:Y:S01]  /*0eb0*/  FSETP.GT.AND P5, PT, R57, 8.50705917302346158658e+37, PT ;  /* 0x7e8000003900780b */ /* 0x000fe20003fa4000 */
[----:B------:R-:W-:Y:S01]  /*0ec0*/  FMUL R50, R52, R63 ;  /* 0x0000003f34327220 */ /* 0x000fe20000400000 */
[----:B------:R-:W3:Y:S01]  /*0ed0*/  @P2 LDG.E.EL R42, desc[UR4][R24.64+-0x80] ;  /* 0xffff8004182a2981 */ /* 0x000ee2000c2e1900 */
[----:B------:R-:W-:-:S03]  /*0ee0*/  CS2R R38, SRZ ;  /* 0x0000000000267805 */ /* 0x000fc6000001ff00 */
[----:B------:R-:W3:Y:S01]  /*0ef0*/  @P2 LDG.E.EL R43, desc[UR4][R24.64+-0x80] ;  /* 0xffff8004182b2981 */ /* 0x000ee2000c2e1900 */
[C---:B------:R-:W-:Y:S01]  /*0f00*/  FSETP.GEU.AND P6, PT, R56.reuse, 1.175494350822287508e-38, PT ;  /* 0x008000003800780b */ /* 0x040fe20003fce000 */
[----:B------:R-:W-:Y:S01]  /*0f10*/  FADD R63, R73, 9.9999997473787516356e-06 ;  /* 0x3727c5ac493f7421 */ /* 0x000fe20000000000 */
[----:B------:R-:W-:Y:S01]  /*0f20*/  IMAD R72, R49, 0x1000, R72 ;  /* 0x0000100031487824 */ /* 0x000fe200078e0248 */
[----:B------:R-:W3:Y:S01]  /*0f30*/  @P2 LDG.E.EL R44, desc[UR4][R24.64+-0x80] ;  /* 0xffff8004182c2981 */ /* 0x000ee2000c2e1900 */
[----:B------:R-:W-:Y:S01]  /*0f40*/  @P4 FMUL R56, R56, 0.25 ;  /* 0x3e80000038384820 */ /* 0x000fe20000400000 */
[----:B------:R-:W-:Y:S02]  /*0f50*/  FSEL R73, R22, 1, P4 ;  /* 0x3f80000016497808 */ /* 0x000fe40002000000 */
[----:B------:R1:W3:Y:S01]  /*0f60*/  @P2 LDG.E.EL R45, desc[UR4][R24.64+-0x80] ;  /* 0xffff8004182d2981 */ /* 0x0002e2000c2e1900 */
[----:B------:R-:W-:-:S03]  /*0f70*/  FSETP.GEU.AND P4, PT, R57, 1.175494350822287508e-38, PT ;  /* 0x008000003900780b */ /* 0x000fc60003f8e000 */
[----:B------:R-:W3:Y:S04]  /*0f80*/  @P3 LDG.E.EL R38, desc[UR4][R46.64+-0x80] ;  /* 0xffff80042e263981 */ /* 0x000ee8000c2e1900 */
[----:B------:R-:W3:Y:S01]  /*0f90*/  @P3 LDG.E.EL R39, desc[UR4][R46.64+-0x80] ;  /* 0xffff80042e273981 */ /* 0x000ee2000c2e1900 */
[----:B-1----:R-:W-:Y:S01]  /*0fa0*/  IMAD.WIDE R24, R49, 0x4, R20 ;  /* 0x0000000431187825 */ /* 0x002fe200078e0214 */
[----:B------:R-:W-:Y:S02]  /*0fb0*/  CS2R R48, SRZ ;  /* 0x0000000000307805 */ /* 0x000fe4000001ff00 */
[----:B------:R-:W3:Y:S04]  /*0fc0*/  @P3 LDG.E.EL R40, desc[UR4][R46.64+-0x80] ;  /* 0xffff80042e283981 */ /* 0x000ee8000c2e1900 */
[----:B------:R0:W3:Y:S01]  /*0fd0*/  @P3 LDG.E.EL R41, desc[UR4][R46.64+-0x80] ;  /* 0xffff80042e293981 */ /* 0x0000e2000c2e1900 */
[----:B------:R-:W1:Y:S03]  /*0fe0*/  MUFU.RCP R55, R55 ;  /* 0x0000003700377308 */ /* 0x000e660000001000 */
[----:B------:R-:W3:Y:S01]  /*0ff0*/  @P3 LDG.E.EL R48, desc[UR4][R24.64+-0x80] ;  /* 0xffff800418303981 */ /* 0x000ee2000c2e1900 */
[----:B------:R-:W-:-:S03]  /*1000*/  @P5 FMUL R57, R57, 0.25 ;  /* 0x3e80000039395820 */ /* 0x000fc60000400000 */
[----:B------:R-:W3:Y:S01]  /*1010*/  @P3 LDG.E.EL R49, desc[UR4][R24.64+-0x80] ;  /* 0xffff800418313981 */ /* 0x000ee2000c2e1900 */
[----:B0-----:R-:W-:-:S06]  /*1020*/  CS2R R46, SRZ ;  /* 0x00000000002e7805 */ /* 0x001fcc000001ff00 */
[----:B------:R-:W3:Y:S04]  /*1030*/  @P3 LDG.E.EL R46, desc[UR4][R24.64+-0x80] ;  /* 0xffff8004182e3981 */ /* 0x000ee8000c2e1900 */
[----:B------:R0:W3:Y:S01]  /*1040*/  @P3 LDG.E.EL R47, desc[UR4][R24.64+-0x80] ;  /* 0xffff8004182f3981 */ /* 0x0000e2000c2e1900 */
[----:B------:R-:W-:Y:S01]  /*1050*/  @!P6 FMUL R56, R56, 16777216 ;  /* 0x4b8000003838e820 */ /* 0x000fe20000400000 */
[----:B------:R-:W-:Y:S01]  /*1060*/  @!P4 FMUL R57, R57, 16777216 ;  /* 0x4b8000003939c820 */ /* 0x000fe20000400000 */
[----:B0-----:R-:W-:Y:S01]  /*1070*/  SEL R25, R51, RZ, P3 ;  /* 0x000000ff33197207 */ /* 0x001fe20001800000 */
[----:B------:R-:W0:Y:S04]  /*1080*/  MUFU.SQRT R24, R63 ;  /* 0x0000003f00187308 */ /* 0x000e280000002000 */
[----:B------:R-:W-:Y:S01]  /*1090*/  FADD R25, R25, 9.9999997473787516356e-06 ;  /* 0x3727c5ac19197421 */ /* 0x000fe20000000000 */
[----:B------:R-:W-:-:S03]  /*10a0*/  @!P6 FMUL R73, R73, 16777216 ;  /* 0x4b8000004949e820 */ /* 0x000fc60000400000 */
[----:B------:R-:W0:Y:S01]  /*10b0*/  MUFU.RCP R56, R56 ;  /* 0x0000003800387308 */ /* 0x000e220000001000 */
[----:B-1----:R-:W-:-:S07]  /*10c0*/  FMUL R51, R55, R62 ;  /* 0x0000003e37337220 */ /* 0x002fce0000400000 */
[----:B------:R-:W1:Y:S01]  /*10d0*/  MUFU.SQRT R25, R25 ;  /* 0x0000001900197308 */ /* 0x000e620000002000 */
[----:B0-----:R-:W-:-:S07]  /*10e0*/  FSETP.GT.AND P6, PT, R24, 8.50705917302346158658e+37, PT ;  /* 0x7e8000001800780b */ /* 0x001fce0003fc4000 */
[----:B------:R-:W0:Y:S01]  /*10f0*/  MUFU.RCP R57, R57 ;  /* 0x0000003900397308 */ /* 0x000e220000001000 */
[----:B------:R-:W-:Y:S01]  /*1100*/  FSEL R62, R22, 1, P5 ;  /* 0x3f800000163e7808 */ /* 0x000fe20002800000 */
[----:B------:R-:W-:-:S04]  /*1110*/  FMUL R52, R56, R73 ;  /* 0x0000004938347220 */ /* 0x000fc80000400000 */
[----:B------:R-:W-:Y:S01]  /*1120*/  @!P4 FMUL R62, R62, 16777216 ;  /* 0x4b8000003e3ec820 */ /* 0x000fe20000400000 */
[----:B-1----:R-:W-:Y:S01]  /*1130*/  FSETP.GT.AND P4, PT, R25, 8.50705917302346158658e+37, PT ;  /* 0x7e8000001900780b */ /* 0x002fe20003f84000 */
[C---:B------:R-:W-:Y:S01]  /*1140*/  IMAD R73, R53.reuse, 0x1000, R54 ;  /* 0x0000100035497824 */ /* 0x040fe200078e0236 */
[----:B------:R-:W-:Y:S01]  /*1150*/  FSETP.GEU.AND P5, PT, R24, 1.175494350822287508e-38, PT ;  /* 0x008000001800780b */ /* 0x000fe20003fae000 */
[----:B------:R-:W-:Y:S01]  /*1160*/  IMAD.WIDE R20, R53, 0x4, R20 ;  /* 0x0000000435147825 */ /* 0x000fe200078e0214 */
[----:B------:R-:W-:-:S03]  /*1170*/  CS2R R54, SRZ ;  /* 0x0000000000367805 */ /* 0x000fc6000001ff00 */
[----:B------:R-:W-:Y:S01]  /*1180*/  @P6 FMUL R24, R24, 0.25 ;  /* 0x3e80000018186820 */ /* 0x000fe20000400000 */
[----:B------:R-:W-:Y:S01]  /*1190*/  FSEL R63, R22, 1, P6 ;  /* 0x3f800000163f7808 */ /* 0x000fe20003000000 */
[----:B0-----:R-:W-:Y:S01]  /*11a0*/  FMUL R57, R57, R62 ;  /* 0x0000003e39397220 */ /* 0x001fe20000400000 */
[----:B------:R-:W-:Y:S01]  /*11b0*/  SEL R62, R58, RZ, P2 ;  /* 0x000000ff3a3e7207 */ /* 0x000fe20001000000 */
[----:B------:R-:W-:Y:S01]  /*11c0*/  IMAD.MOV.U32 R53, RZ, RZ, RZ ;  /* 0x000000ffff357224 */ /* 0x000fe200078e00ff */
[----:B------:R-:W-:Y:S01]  /*11d0*/  FSETP.GEU.AND P6, PT, R25, 1.175494350822287508e-38, PT ;  /* 0x008000001900780b */ /* 0x000fe20003fce000 */
[----:B------:R-:W-:Y:S01]  /*11e0*/  IMAD.MOV.U32 R56, RZ, RZ, RZ ;  /* 0x000000ffff387224 */ /* 0x000fe200078e00ff */
[----:B------:R-:W3:Y:S01]  /*11f0*/  @P2 LDG.E.EL R54, desc[UR4][R20.64+-0x80] ;  /* 0xffff800414362981 */ /* 0x000ee2000c2e1900 */
[----:B------:R-:W-:-:S03]  /*1200*/  FADD R62, R62, 9.9999997473787516356e-06 ;  /* 0x3727c5ac3e3e7421 */ /* 0x000fc60000000000 */
[----:B------:R-:W3:Y:S04]  /*1210*/  @P2 LDG.E.EL R53, desc[UR4][R20.64+-0x80] ;  /* 0xffff800414352981 */ /* 0x000ee8000c2e1900 */
[----:B------:R-:W3:Y:S04]  /*1220*/  @P2 LDG.E.EL R55, desc[UR4][R20.64+-0x80] ;  /* 0xffff800414372981 */ /* 0x000ee8000c2e1900 */
[----:B------:R0:W3:Y:S01]  /*1230*/  @P2 LDG.E.EL R56, desc[UR4][R20.64+-0x80] ;  /* 0xffff800414382981 */ /* 0x0000e2000c2e1900 */
[----:B------:R-:W-:Y:S01]  /*1240*/  @P4 FMUL R25, R25, 0.25 ;  /* 0x3e80000019194820 */ /* 0x000fe20000400000 */
[----:B0-----:R-:W-:Y:S01]  /*1250*/  SEL R21, R61, RZ, P2 ;  /* 0x000000ff3d157207 */ /* 0x001fe20001000000 */
[----:B------:R-:W0:Y:S02]  /*1260*/  MUFU.SQRT R20, R62 ;  /* 0x0000003e00147308 */ /* 0x000e240000002000 */
[----:B------:R-:W-:-:S02]  /*1270*/  @!P6 FMUL R25, R25, 16777216 ;  /* 0x4b8000001919e820 */ /* 0x000fc40000400000 */
[----:B------:R-:W-:Y:S01]  /*1280*/  FADD R21, R21, 9.9999997473787516356e-06 ;  /* 0x3727c5ac15157421 */ /* 0x000fe20000000000 */
[----:B------:R-:W-:Y:S01]  /*1290*/  @!P5 FMUL R24, R24, 16777216 ;  /* 0x4b8000001818d820 */ /* 0x000fe20000400000 */
[----:B------:R-:W-:Y:S02]  /*12a0*/  SEL R59, R59, RZ, P2 ;  /* 0x000000ff3b3b7207 */ /* 0x000fe40001000000 */
[----:B------:R-:W-:Y:S01]  /*12b0*/  MUFU.RCP R25, R25 ;  /* 0x0000001900197308 */ /* 0x000fe20000001000 */
[----:B------:R-:W-:-:S07]  /*12c0*/  @!P5 FMUL R63, R63, 16777216 ;  /* 0x4b8000003f3fd820 */ /* 0x000fce0000400000 */
[----:B------:R-:W1:Y:S01]  /*12d0*/  MUFU.SQRT R21, R21 ;  /* 0x0000001500157308 */ /* 0x000e620000002000 */
[----:B0-----:R-:W-:Y:S01]  /*12e0*/  FSETP.GT.AND P5, PT, R20, 8.50705917302346158658e+37, PT ;  /* 0x7e8000001400780b */ /* 0x001fe20003fa4000 */
[----:B------:R-:W-:-:S06]  /*12f0*/  FADD R76, R59, 9.9999997473787516356e-06 ;  /* 0x3727c5ac3b4c7421 */ /* 0x000fcc0000000000 */
[----:B------:R0:W-:Y:S01]  /*1300*/  MUFU.RCP R58, R24 ;  /* 0x00000018003a7308 */ /* 0x0001e20000001000 */
[----:B------:R-:W-:Y:S02]  /*1310*/  SEL R60, R60, RZ, P2 ;  /* 0x000000ff3c3c7207 */ /* 0x000fe40001000000 */
[----:B0-----:R-:W-:-:S05]  /*1320*/  FSEL R24, R22, 1, P4 ;  /* 0x3f80000016187808 */ /* 0x001fca0002000000 */
[----:B------:R-:W0:Y:S01]  /*1330*/  MUFU.SQRT R76, R76 ;  /* 0x0000004c004c7308 */ /* 0x000e220000002000 */
[----:B------:R-:W-:Y:S01]  /*1340*/  FSETP.GEU.AND P4, PT, R20, 1.175494350822287508e-38, PT ;  /* 0x008000001400780b */ /* 0x000fe20003f8e000 */
[----:B------:R-:W-:Y:S01]  /*1350*/  @!P6 FMUL R24, R24, 16777216 ;  /* 0x4b8000001818e820 */ /* 0x000fe20000400000 */
[----:B-1----:R-:W-:Y:S01]  /*1360*/  FSETP.GT.AND P6, PT, R21, 8.50705917302346158658e+37, PT ;  /* 0x7e8000001500780b */ /* 0x002fe20003fc4000 */
[----:B------:R-:W-:Y:S01]  /*1370*/  @P5 FMUL R20, R20, 0.25 ;  /* 0x3e80000014145820 */ /* 0x000fe20000400000 */
[----:B------:R-:W-:Y:S01]  /*1380*/  FADD R77, R60, 9.9999997473787516356e-06 ;  /* 0x3727c5ac3c4d7421 */ /* 0x000fe20000000000 */
[----:B------:R-:W-:Y:S01]  /*1390*/  FMUL R59, R25, R24 ;  /* 0x00000018193b7220 */ /* 0x000fe20000400000 */
[----:B------:R-:W-:Y:S02]  /*13a0*/  FSEL R25, R22, 1, P5 ;  /* 0x3f80000016197808 */ /* 0x000fe40002800000 */
[----:B------:R-:W-:Y:S02]  /*13b0*/  FSETP.GEU.AND P5, PT, R21, 1.175494350822287508e-38, PT ;  /* 0x008000001500780b */ /* 0x000fe40003fae000 */
[----:B------:R-:W1:Y:S03]  /*13c0*/  MUFU.SQRT R77, R77 ;  /* 0x0000004d004d7308 */ /* 0x000e660000002000 */
[----:B------:R-:W-:Y:S01]  /*13d0*/  @!P4 FMUL R20, R20, 16777216 ;  /* 0x4b8000001414c820 */ /* 0x000fe20000400000 */
[----:B------:R-:W-:Y:S01]  /*13e0*/  @!P4 FMUL R25, R25, 16777216 ;  /* 0x4b8000001919c820 */ /* 0x000fe20000400000 */
[----:B0-----:R-:W-:Y:S01]  /*13f0*/  FSETP.GT.AND P4, PT, R76, 8.50705917302346158658e+37, PT ;  /* 0x7e8000004c00780b */ /* 0x001fe20003f84000 */
[----:B------:R-:W-:Y:S01]  /*1400*/  @P6 FMUL R21, R21, 0.25 ;  /* 0x3e80000015156820 */ /* 0x000fe20000400000 */
[----:B------:R-:W-:-:S04]  /*1410*/  FSEL R24, R22, 1, P6 ;  /* 0x3f80000016187808 */ /* 0x000fc80003000000 */
[----:B------:R-:W-:Y:S01]  /*1420*/  @!P5 FMUL R21, R21, 16777216 ;  /* 0x4b8000001515d820 */ /* 0x000fe20000400000 */
[----:B------:R-:W0:Y:S01]  /*1430*/  MUFU.RCP R20, R20 ;  /* 0x0000001400147308 */ /* 0x000e220000001000 */
[----:B------:R-:W-:Y:S01]  /*1440*/  @!P5 FMUL R24, R24, 16777216 ;  /* 0x4b8000001818d820 */ /* 0x000fe20000400000 */
[----:B-1----:R-:W-:-:S06]  /*1450*/  FSETP.GT.AND P5, PT, R77, 8.50705917302346158658e+37, PT ;  /* 0x7e8000004d00780b */ /* 0x002fcc0003fa4000 */
[----:B------:R-:W1:Y:S01]  /*1460*/  MUFU.RCP R61, R21 ;  /* 0x00000015003d7308 */ /* 0x000e620000001000 */
[----:B------:R-:W-:Y:S01]  /*1470*/  FMUL R58, R58, R63 ;  /* 0x0000003f3a3a7220 */ /* 0x000fe20000400000 */
[C---:B------:R-:W-:Y:S01]  /*1480*/  FSETP.GEU.AND P6, PT, R76.reuse, 1.175494350822287508e-38, PT ;  /* 0x008000004c00780b */ /* 0x040fe20003fce000 */
[----:B------:R-:W-:Y:S01]  /*1490*/  @P4 FMUL R76, R76, 0.25 ;  /* 0x3e8000004c4c4820 */ /* 0x000fe20000400000 */
[----:B------:R-:W-:Y:S02]  /*14a0*/  FSEL R63, R22, 1, P4 ;  /* 0x3f800000163f7808 */ /* 0x000fe40002000000 */
[C---:B------:R-:W-:Y:S01]  /*14b0*/  FSETP.GEU.AND P4, PT, R77.reuse, 1.175494350822287508e-38, PT ;  /* 0x008000004d00780b */ /* 0x040fe20003f8e000 */
[----:B0-----:R-:W-:Y:S01]  /*14c0*/  FMUL R60, R20, R25 ;  /* 0x00000019143c7220 */ /* 0x001fe20000400000 */
[----:B------:R-:W-:Y:S01]  /*14d0*/  @P5 FMUL R77, R77, 0.25 ;  /* 0x3e8000004d4d5820 */ /* 0x000fe20000400000 */
[----:B-1----:R-:W-:Y:S02]  /*14e0*/  FMUL R61, R61, R24 ;  /* 0x000000183d3d7220 */ /* 0x002fe40000400000 */
[----:B------:R-:W0:Y:S04]  /*14f0*/  LDC.64 R24, c[0x0][0x210] ;  /* 0x00008400ff187b82 */ /* 0x000e280000000a00 */
[----:B------:R-:W-:-:S04]  /*1500*/  @!P6 FMUL R76, R76, 16777216 ;  /* 0x4b8000004c4ce820 */ /* 0x000fc80000400000 */
[----:B------:R-:W-:Y:S01]  /*1510*/  @!P4 FMUL R77, R77, 16777216 ;  /* 0x4b8000004d4dc820 */ /* 0x000fe20000400000 */
[----:B------:R-:W1:Y:S01]  /*1520*/  MUFU.RCP R62, R76 ;  /* 0x0000004c003e7308 */ /* 0x000e620000001000 */
[----:B------:R-:W-:-:S07]  /*1530*/  FSEL R22, R22, 1, P5 ;  /* 0x3f80000016167808 */ /* 0x000fce0002800000 */
[----:B------:R-:W0:Y:S01]  /*1540*/  MUFU.RCP R77, R77 ;  /* 0x0000004d004d7308 */ /* 0x000e220000001000 */
[----:B------:R-:W-:Y:S01]  /*1550*/  @!P6 FMUL R63, R63, 16777216 ;  /* 0x4b8000003f3fe820 */ /* 0x000fe20000400000 */
[----:B------:R-:W-:Y:S01]  /*1560*/  @!P4 FMUL R22, R22, 16777216 ;  /* 0x4b8000001616c820 */ /* 0x000fe20000400000 */
[----:B------:R-:W-:Y:S02]  /*1570*/  CS2R R20, SRZ ;  /* 0x0000000000147805 */ /* 0x000fe4000001ff00 */
[----:B-1----:R-:W-:Y:S01]  /*1580*/  FMUL R62, R62, R63 ;  /* 0x0000003f3e3e7220 */ /* 0x002fe20000400000 */
[----:B0-----:R-:W-:-:S04]  /*1590*/  IMAD.WIDE R74, R75, 0x4, R24 ;  /* 0x000000044b4a7825 */ /* 0x001fc800078e0218 */
[----:B------:R-:W-:Y:S01]  /*15a0*/  FMUL R63, R77, R22 ;  /* 0x000000164d3f7220 */ /* 0x000fe20000400000 */
[----:B------:R-:W-:Y:S01]  /*15b0*/  IMAD.WIDE R24, R23, 0x4, R24 ;  /* 0x0000000417187825 */ /* 0x000fe200078e0218 */
[----:B------:R-:W-:-:S06]  /*15c0*/  CS2R R22, SRZ ;  /* 0x0000000000167805 */ /* 0x000fcc000001ff00 */
[----:B------:R0:W3:Y:S01]  /*15d0*/  @!P0 LDG.E.128 R20, desc[UR4][R24.64] ;  /* 0x0000000418148981 */ /* 0x0000e2000c1e1d00 */
[----:B--2---:R-:W-:Y:S02]  /*15e0*/  SEL R64, R64, RZ, !P0 ;  /* 0x000000ff40407207 */ /* 0x004fe40004000000 */
[----:B------:R-:W-:Y:S02]  /*15f0*/  SEL R77, R66, RZ, !P0 ;  /* 0x000000ff424d7207 */ /* 0x000fe40004000000 */
[----:B------:R-:W-:Y:S01]  /*1600*/  SEL R66, R67, RZ, !P0 ;  /* 0x000000ff43427207 */ /* 0x000fe20004000000 */
[----:B0-----:R-:W0:Y:S01]  /*1610*/  LDC.64 R24, c[0x0][0x238] ;  /* 0x00008e00ff187b82 */ /* 0x001e220000000a00 */
[----:B---3--:R-:W-:Y:S02]  /*1620*/  SEL R23, R23, RZ, !P0 ;  /* 0x000000ff17177207 */ /* 0x008fe40004000000 */
[----:B------:R-:W-:Y:S02]  /*1630*/  SEL R21, R21, RZ, !P0 ;  /* 0x000000ff15157207 */ /* 0x000fe40004000000 */
[----:B------:R-:W-:Y:S01]  /*1640*/  SEL R22, R22, RZ, !P0 ;  /* 0x000000ff16167207 */ /* 0x000fe20004000000 */
[----:B------:R-:W-:Y:S01]  /*1650*/  FADD R64, R23, -R64 ;  /* 0x8000004017407221 */ /* 0x000fe20000000000 */
[----:B------:R-:W-:-:S02]  /*1660*/  SEL R20, R20, RZ, !P0 ;  /* 0x000000ff14147207 */ /* 0x000fc40004000000 */
[----:B------:R-:W-:Y:S01]  /*1670*/  SEL R23, R65, RZ, !P0 ;  /* 0x000000ff41177207 */ /* 0x000fe20004000000 */
[----:B------:R-:W-:Y:S01]  /*1680*/  FADD R65, R21, -R66 ;  /* 0x8000004215417221 */ /* 0x000fe20000000000 */
[----:B------:R-:W-:-:S03]  /*1690*/  FADD R67, R22, -R77 ;  /* 0x8000004d16437221 */ /* 0x000fc60000000000 */
[----:B------:R-:W-:Y:S01]  /*16a0*/  FADD R66, R20, -R23 ;  /* 0x8000001714427221 */ /* 0x000fe20000000000 */
[----:B------:R-:W-:Y:S02]  /*16b0*/  CS2R R20, SRZ ;  /* 0x0000000000147805 */ /* 0x000fe4000001ff00 */
[----:B------:R-:W-:-:S06]  /*16c0*/  CS2R R22, SRZ ;  /* 0x0000000000167805 */ /* 0x000fcc000001ff00 */
[----:B------:R1:W2:Y:S01]  /*16d0*/  @!P1 LDG.E.128 R20, desc[UR4][R74.64] ;  /* 0x000000044a149981 */ /* 0x0002a2000c1e1d00 */
[----:B------:R-:W-:Y:S02]  /*16e0*/  SEL R76, R71, RZ, !P1 ;  /* 0x000000ff474c7207 */ /* 0x000fe40004800000 */
[----:B------:R-:W-:Y:S02]  /*16f0*/  SEL R68, R68, RZ, !P1 ;  /* 0x000000ff44447207 */ /* 0x000fe40004800000 */
[----:B------:R-:W-:Y:S01]  /*1700*/  SEL R77, R69, RZ, !P1 ;  /* 0x000000ff454d7207 */ /* 0x000fe20004800000 */
[----:B-1----:R-:W-:-:S04]  /*1710*/  VIADD R75, R72, 0xfffe0000 ;  /* 0xfffe0000484b7836 */ /* 0x002fc80000000000 */
[----:B0-----:R-:W-:Y:S01]  /*1720*/  IMAD.WIDE R74, R75, 0x4, R24 ;  /* 0x000000044b4a7825 */ /* 0x001fe200078e0218 */
[----:B--2---:R-:W-:Y:S02]  /*1730*/  SEL R21, R21, RZ, !P1 ;  /* 0x000000ff15157207 */ /* 0x004fe40004800000 */
[----:B------:R-:W-:Y:S02]  /*1740*/  SEL R23, R23, RZ, !P1 ;  /* 0x000000ff17177207 */ /* 0x000fe40004800000 */
[----:B------:R-:W-:Y:S01]  /*1750*/  SEL R22, R22, RZ, !P1 ;  /* 0x000000ff16167207 */ /* 0x000fe20004800000 */
[----:B------:R-:W-:Y:S01]  /*1760*/  FADD R71, R21, -R76 ;  /* 0x8000004c15477221 */ /* 0x000fe20000000000 */
[----:B------:R-:W-:Y:S02]  /*1770*/  SEL R20, R20, RZ, !P1 ;  /* 0x000000ff14147207 */ /* 0x000fe40004800000 */
[----:B------:R-:W-:Y:S01]  /*1780*/  SEL R21, R70, RZ, !P1 ;  /* 0x000000ff46157207 */ /* 0x000fe20004800000 */
[----:B------:R-:W-:Y:S01]  /*1790*/  FADD R69, R23, -R68 ;  /* 0x8000004417457221 */ /* 0x000fe20000000000 */
[----:B------:R-:W-:Y:S01]  /*17a0*/  FADD R68, R22, -R77 ;  /* 0x8000004d16447221 */ /* 0x000fe20000000000 */
[----:B------:R-:W-:-:S02]  /*17b0*/  CS2R R22, SRZ ;  /* 0x0000000000167805 */ /* 0x000fc4000001ff00 */
[----:B------:R-:W-:Y:S01]  /*17c0*/  FADD R70, R20, -R21 ;  /* 0x8000001514467221 */ /* 0x000fe20000000000 */
[----:B------:R-:W-:-:S06]  /*17d0*/  CS2R R20, SRZ ;  /* 0x0000000000147805 */ /* 0x000fcc000001ff00 */
[----:B------:R0:W2:Y:S01]  /*17e0*/  @P3 LDG.E.128 R20, desc[UR4][R74.64] ;  /* 0x000000044a143981 */ /* 0x0000a2000c1e1d00 */
[----:B------:R-:W-:Y:S01]  /*17f0*/  VIADD R73, R73, 0xfffe0000 ;  /* 0xfffe000049497836 */ /* 0x000fe20000000000 */
[----:B------:R-:W-:-:S03]  /*1800*/  SEL R27, R27, RZ, P3 ;  /* 0x000000ff1b1b7207 */ /* 0x000fc60001800000 */
[----:B------:R-:W-:Y:S01]  /*1810*/  IMAD.WIDE R72, R73, 0x4, R24 ;  /* 0x0000000449487825 */ /* 0x000fe200078e0218 */
[----:B------:R-:W-:-:S03]  /*1820*/  SEL R25, R26, RZ, P3 ;  /* 0x000000ff1a197207 */ /* 0x000fc60001800000 */
[----:B------:R-:W-:Y:S01]  /*1830*/  FMUL R51, R51, R64 ;  /* 0x0000004033337220 */ /* 0x000fe20000400000 */
[----:B------:R-:W-:Y:S02]  /*1840*/  SEL R6, R6, RZ, !P0 ;  /* 0x000000ff06067207 */ /* 0x000fe40004000000 */
[----:B0-----:R-:W-:Y:S01]  /*1850*/  SEL R75, R11, RZ, !P0 ;  /* 0x000000ff0b4b7207 */ /* 0x001fe20004000000 */
[----:B------:R-:W-:Y:S01]  /*1860*/  FMUL R15, R15, R66 ;  /* 0x000000420f0f7220 */ /* 0x000fe20000400000 */
[----:B------:R-:W-:Y:S02]  /*1870*/  SEL R12, R12, RZ, !P0 ;  /* 0x000000ff0c0c7207 */ /* 0x000fe40004000000 */
[----:B-----5:R-:W-:Y:S02]  /*1880*/  SEL R11, R0, RZ, !P0 ;  /* 0x000000ff000b7207 */ /* 0x020fe40004000000 */
[----:B--2---:R-:W-:Y:S02]  /*1890*/  SEL R20, R20, RZ, P3 ;  /* 0x000000ff14147207 */ /* 0x004fe40001800000 */
[----:B------:R-:W-:-:S03]  /*18a0*/  SEL R24, R21, RZ, P3 ;  /* 0x000000ff15187207 */ /* 0x000fc60001800000 */
[----:B------:R-:W-:Y:S02]  /*18b0*/  FADD R21, R20, -R25 ;  /* 0x8000001914157221 */ /* 0x000fe40000000000 */
[----:B------:R-:W-:Y:S01]  /*18c0*/  FADD R20, R24, -R27 ;  /* 0x8000001b18147221 */ /* 0x000fe20000000000 */
[----:B------:R-:W-:Y:S02]  /*18d0*/  CS2R R24, SRZ ;  /* 0x0000000000187805 */ /* 0x000fe4000001ff00 */
[----:B------:R-:W-:-:S06]  /*18e0*/  CS2R R26, SRZ ;  /* 0x00000000001a7805 */ /* 0x000fcc000001ff00 */
[----:B------:R-:W2:Y:S01]  /*18f0*/  @P2 LDG.E.128 R24, desc[UR4][R72.64] ;  /* 0x0000000448182981 */ /* 0x000ea2000c1e1d00 */
[----:B------:R-:W-:Y:S01]  /*1900*/  FFMA R0, R12, R51, R75 ;  /* 0x000000330c007223 */ /* 0x000fe2000000004b */
[----:B------:R-:W-:Y:S01]  /*1910*/  FFMA R6, R6, R15, R11 ;  /* 0x0000000f06067223 */ /* 0x000fe2000000000b */
[----:B------:R-:W-:Y:S01]  /*1920*/  SEL R15, R7, RZ, !P1 ;  /* 0x000000ff070f7207 */ /* 0x000fe20004800000 */
[----:B------:R-:W-:Y:S01]  /*1930*/  FMUL R18, R18, R69 ;  /* 0x0000004512127220 */ /* 0x000fe20000400000 */
[----:B------:R-:W-:Y:S01]  /*1940*/  SEL R12, R31, RZ, !P1 ;  /* 0x000000ff1f0c7207 */ /* 0x000fe20004800000 */
[----:B------:R-:W-:Y:S01]  /*1950*/  FMUL R14, R14, R65 ;  /* 0x000000410e0e7220 */ /* 0x000fe20000400000 */
[----:B------:R-:W-:Y:S01]  /*1960*/  FMUL R11, R5, R70 ;  /* 0x00000046050b7220 */ /* 0x000fe20000400000 */
[----:B------:R-:W-:Y:S01]  /*1970*/  SEL R65, R4, RZ, !P0 ;  /* 0x000000ff04417207 */ /* 0x000fe20004000000 */
[----:B------:R-:W-:Y:S01]  /*1980*/  FMUL R7, R8, R71 ;  /* 0x0000004708077220 */ /* 0x000fe20000400000 */
[----:B------:R-:W-:Y:S01]  /*1990*/  FFMA R5, R15, R18, R12 ;  /* 0x000000120f057223 */ /* 0x000fe2000000000c */
[----:B------:R-:W-:-:S02]  /*19a0*/  SEL R4, R2, RZ, !P0 ;  /* 0x000000ff02047207 */ /* 0x000fc40004000000 */
[----:B------:R-:W-:Y:S01]  /*19b0*/  SEL R15, R9, RZ, !P1 ;  /* 0x000000ff090f7207 */ /* 0x000fe20004800000 */
[----:B------:R-:W-:Y:S01]  /*19c0*/  FMUL R50, R50, R67 ;  /* 0x0000004332327220 */ /* 0x000fe20000400000 */
[----:B----4-:R-:W-:Y:S02]  /*19d0*/  SEL R8, R19, RZ, !P1 ;  /* 0x000000ff13087207 */ /* 0x010fe40004800000 */
[----:B------:R-:W-:Y:S02]  /*19e0*/  SEL R9, R3, RZ, !P1 ;  /* 0x000000ff03097207 */ /* 0x000fe40004800000 */
[----:B------:R-:W-:Y:S02]  /*19f0*/  SEL R22, R22, RZ, P3 ;  /* 0x000000ff16167207 */ /* 0x000fe40001800000 */
[----:B------:R-:W-:Y:S02]  /*1a00*/  SEL R19, R32, RZ, P3 ;  /* 0x000000ff20137207 */ /* 0x000fe40001800000 */
[----:B------:R-:W-:Y:S01]  /*1a10*/  SEL R67, R16, RZ, !P0 ;  /* 0x000000ff10437207 */ /* 0x000fe20004000000 */
[----:B------:R-:W-:Y:S01]  /*1a20*/  FFMA R4, R65, R14, R4 ;  /* 0x0000000e41047223 */ /* 0x000fe20000000004 */
[----:B------:R-:W-:Y:S01]  /*1a30*/  SEL R16, R17, RZ, !P0 ;  /* 0x000000ff11107207 */ /* 0x000fe20004000000 */
[----:B------:R-:W-:Y:S01]  /*1a40*/  FMUL R13, R13, R68 ;  /* 0x000000440d0d7220 */ /* 0x000fe20000400000 */
[----:B------:R-:W-:Y:S01]  /*1a50*/  SEL R12, R29, RZ, !P1 ;  /* 0x000000ff1d0c7207 */ /* 0x000fe20004800000 */
[----:B------:R-:W-:Y:S01]  /*1a60*/  FFMA R11, R8, R11, R9 ;  /* 0x0000000b080b7223 */ /* 0x000fe20000000009 */
[----:B------:R-:W-:Y:S01]  /*1a70*/  SEL R17, R30, RZ, !P1 ;  /* 0x000000ff1e117207 */ /* 0x000fe20004800000 */
[----:B------:R-:W-:Y:S01]  /*1a80*/  FADD R9, R22, -R19 ;  /* 0x8000001316097221 */ /* 0x000fe20000000000 */
[----:B------:R-:W-:-:S02]  /*1a90*/  SEL R23, R23, RZ, P3 ;  /* 0x000000ff17177207 */ /* 0x000fc40001800000 */
[----:B------:R-:W-:Y:S01]  /*1aa0*/  SEL R14, R33, RZ, P3 ;  /* 0x000000ff210e7207 */ /* 0x000fe20001800000 */
[----:B------:R-:W-:Y:S01]  /*1ab0*/  FFMA R3, R12, R13, R17 ;  /* 0x0000000d0c037223 */ /* 0x000fe20000000011 */
[----:B------:R-:W-:Y:S01]  /*1ac0*/  SEL R40, R40, RZ, P3 ;  /* 0x000000ff28287207 */ /* 0x000fe20001800000 */
[----:B------:R-:W-:Y:S01]  /*1ad0*/  FMUL R9, R58, R9 ;  /* 0x000000093a097220 */ /* 0x000fe20000400000 */
[----:B------:R-:W-:Y:S01]  /*1ae0*/  SEL R17, R48, RZ, P3 ;  /* 0x000000ff30117207 */ /* 0x000fe20001800000 */
[----:B------:R-:W-:Y:S01]  /*1af0*/  FADD R8, R23, -R14 ;  /* 0x8000000e17087221 */ /* 0x000fe20000000000 */
[----:B------:R-:W-:Y:S01]  /*1b00*/  SEL R28, R28, RZ, !P1 ;  /* 0x000000ff1c1c7207 */ /* 0x000fe20004800000 */
[----:B------:R-:W-:Y:S01]  /*1b10*/  FMUL R20, R57, R20 ;  /* 0x0000001439147220 */ /* 0x000fe20000400000 */
[----:B------:R-:W-:Y:S01]  /*1b20*/  SEL R13, R38, RZ, P3 ;  /* 0x000000ff260d7207 */ /* 0x000fe20001800000 */
[----:B------:R-:W-:Y:S01]  /*1b30*/  FMUL R12, R52, R21 ;  /* 0x00000015340c7220 */ /* 0x000fe20000400000 */
[----:B------:R-:W-:-:S02]  /*1b40*/  SEL R39, R39, RZ, P3 ;  /* 0x000000ff27277207 */ /* 0x000fc40001800000 */
[----:B------:R-:W-:Y:S02]  /*1b50*/  SEL R46, R46, RZ, P3 ;  /* 0x000000ff2e2e7207 */ /* 0x000fe40001800000 */
[----:B------:R-:W-:Y:S01]  /*1b60*/  SEL R14, R47, RZ, P3 ;  /* 0x000000ff2f0e7207 */ /* 0x000fe20001800000 */
[----:B------:R-:W-:Y:S01]  /*1b70*/  FMUL R59, R59, R8 ;  /* 0x000000083b3b7220 */ /* 0x000fe20000400000 */
[----:B------:R-:W-:Y:S01]  /*1b80*/  FFMA R17, R40, R9, R17 ;  /* 0x0000000928117223 */ /* 0x000fe20000000011 */
[----:B------:R-:W-:Y:S01]  /*1b90*/  FFMA R7, R28, R7, R15 ;  /* 0x000000071c077223 */ /* 0x000fe2000000000f */
[----:B------:R-:W0:Y:S01]  /*1ba0*/  LDC.64 R8, c[0x0][0x260] ;  /* 0x00009800ff087b82 */ /* 0x000e220000000a00 */
[----:B------:R-:W-:Y:S01]  /*1bb0*/  SEL R18, R41, RZ, P3 ;  /* 0x000000ff29127207 */ /* 0x000fe20001800000 */
[----:B------:R-:W-:Y:S01]  /*1bc0*/  FFMA R2, R67, R50, R16 ;  /* 0x0000003243027223 */ /* 0x000fe20000000010 */
[----:B------:R-:W-:Y:S01]  /*1bd0*/  SEL R49, R49, RZ, P3 ;  /* 0x000000ff31317207 */ /* 0x000fe20001800000 */
[----:B------:R-:W-:Y:S01]  /*1be0*/  FFMA R12, R13, R12, R46 ;  /* 0x0000000c0d0c7223 */ /* 0x000fe2000000002e */
[----:B------:R-:W-:Y:S01]  /*1bf0*/  FFMA R20, R39, R20, R14 ;  /* 0x0000001427147223 */ /* 0x000fe2000000000e */
[----:B------:R-:W-:-:S02]  /*1c00*/  SEL R36, R36, RZ, P2 ;  /* 0x000000ff24247207 */ /* 0x000fc40001000000 */
[----:B------:R-:W-:Y:S02]  /*1c10*/  SEL R35, R35, RZ, P2 ;  /* 0x000000ff23237207 */ /* 0x000fe40001000000 */
[----:B------:R-:W-:Y:S02]  /*1c20*/  SEL R34, R34, RZ, P2 ;  /* 0x000000ff22227207 */ /* 0x000fe40001000000 */
[----:B------:R-:W-:Y:S01]  /*1c30*/  SEL R37, R37, RZ, P2 ;  /* 0x000000ff25257207 */ /* 0x000fe20001000000 */
[----:B------:R-:W-:Y:S01]  /*1c40*/  FFMA R59, R18, R59, R49 ;  /* 0x0000003b123b7223 */ /* 0x000fe20000000031 */
[----:B------:R-:W-:Y:S02]  /*1c50*/  SEL R42, R42, RZ, P2 ;  /* 0x000000ff2a2a7207 */ /* 0x000fe40001000000 */
[----:B------:R-:W-:Y:S02]  /*1c60*/  SEL R43, R43, RZ, P2 ;  /* 0x000000ff2b2b7207 */ /* 0x000fe40001000000 */
[----:B------:R-:W-:-:S02]  /*1c70*/  SEL R44, R44, RZ, P2 ;  /* 0x000000ff2c2c7207 */ /* 0x000fc40001000000 */
[----:B------:R-:W-:Y:S02]  /*1c80*/  SEL R45, R45, RZ, P2 ;  /* 0x000000ff2d2d7207 */ /* 0x000fe40001000000 */
[----:B------:R-:W-:Y:S02]  /*1c90*/  SEL R53, R53, RZ, P2 ;  /* 0x000000ff35357207 */ /* 0x000fe40001000000 */
[----:B------:R-:W-:Y:S02]  /*1ca0*/  SEL R54, R54, RZ, P2 ;  /* 0x000000ff36367207 */ /* 0x000fe40001000000 */
[----:B------:R-:W-:Y:S02]  /*1cb0*/  SEL R55, R55, RZ, P2 ;  /* 0x000000ff37377207 */ /* 0x000fe40001000000 */
[----:B------:R-:W-:Y:S02]  /*1cc0*/  SEL R56, R56, RZ, P2 ;  /* 0x000000ff38387207 */ /* 0x000fe40001000000 */
[----:B------:R-:W-:-:S02]  /*1cd0*/  FSETP.GEU.AND P5, PT, R11, RZ, PT ;  /* 0x000000ff0b00720b */ /* 0x000fc40003fae000 */
[----:B------:R-:W-:Y:S02]  /*1ce0*/  FSETP.GEU.AND P6, PT, R7, RZ, PT ;  /* 0x000000ff0700720b */ /* 0x000fe40003fce000 */
[----:B------:R-:W-:Y:S02]  /*1cf0*/  FSETP.GEU.AND P3, PT, R5, RZ, PT ;  /* 0x000000ff0500720b */ /* 0x000fe40003f6e000 */
[----:B------:R-:W-:Y:S01]  /*1d00*/  FSETP.GEU.AND P4, PT, R12, RZ, PT ;  /* 0x000000ff0c00720b */ /* 0x000fe20003f8e000 */
[----:B0-----:R-:W-:Y:S01]  /*1d10*/  IMAD.WIDE R8, R10, 0x4, R8 ;  /* 0x000000040a087825 */ /* 0x001fe200078e0208 */
[----:B--2---:R-:W-:Y:S02]  /*1d20*/  SEL R13, R24, RZ, P2 ;  /* 0x000000ff180d7207 */ /* 0x004fe40001000000 */
[----:B------:R-:W-:Y:S02]  /*1d30*/  SEL R14, R25, RZ, P2 ;  /* 0x000000ff190e7207 */ /* 0x000fe40001000000 */
[----:B------:R-:W-:-:S02]  /*1d40*/  SEL R15, R26, RZ, P2 ;  /* 0x000000ff1a0f7207 */ /* 0x000fc40001000000 */
[----:B------:R-:W-:Y:S02]  /*1d50*/  SEL R16, R27, RZ, P2 ;  /* 0x000000ff1b107207 */ /* 0x000fe40001000000 */
[----:B------:R-:W-:Y:S01]  /*1d60*/  FSETP.GEU.AND P2, PT, R3, RZ, PT ;  /* 0x000000ff0300720b */ /* 0x000fe20003f4e000 */
[----:B------:R-:W-:Y:S01]  /*1d70*/  FADD R15, R15, -R36 ;  /* 0x800000240f0f7221 */ /* 0x000fe20000000000 */
[----:B------:R-:W-:Y:S01]  /*1d80*/  FADD R14, R14, -R35 ;  /* 0x800000230e0e7221 */ /* 0x000fe20000000000 */
[----:B------:R-:W-:Y:S01]  /*1d90*/  FADD R13, R13, -R34 ;  /* 0x800000220d0d7221 */ /* 0x000fe20000000000 */
[----:B------:R-:W-:Y:S01]  /*1da0*/  FADD R16, R16, -R37 ;  /* 0x8000002510107221 */ /* 0x000fe20000000000 */
[----:B------:R-:W-:Y:S02]  /*1db0*/  FSEL R24, R11, RZ, P5 ;  /* 0x000000ff0b187208 */ /* 0x000fe40002800000 */
[----:B------:R-:W-:Y:S02]  /*1dc0*/  FSEL R25, R7, RZ, P6 ;  /* 0x000000ff07197208 */ /* 0x000fe40003000000 */
[----:B------:R-:W-:Y:S01]  /*1dd0*/  FSEL R26, R3, RZ, P2 ;  /* 0x000000ff031a7208 */ /* 0x000fe20001000000 */
[----:B------:R-:W-:Y:S01]  /*1de0*/  FMUL R15, R62, R15 ;  /* 0x0000000f3e0f7220 */ /* 0x000fe20000400000 */
[----:B------:R-:W-:Y:S01]  /*1df0*/  FSETP.GEU.AND P5, PT, R20, RZ, PT ;  /* 0x000000ff1400720b */ /* 0x000fe20003fae000 */
[----:B------:R-:W-:Y:S01]  /*1e00*/  FMUL R14, R61, R14 ;  /* 0x0000000e3d0e7220 */ /* 0x000fe20000400000 */
[----:B------:R-:W-:Y:S01]  /*1e10*/  FSETP.GEU.AND P6, PT, R17, RZ, PT ;  /* 0x000000ff1100720b */ /* 0x000fe20003fce000 */
[----:B------:R-:W-:Y:S01]  /*1e20*/  FMUL R13, R60, R13 ;  /* 0x0000000d3c0d7220 */ /* 0x000fe20000400000 */
[----:B------:R-:W-:Y:S01]  /*1e30*/  FSETP.GEU.AND P2, PT, R59, RZ, PT ;  /* 0x000000ff3b00720b */ /* 0x000fe20003f4e000 */
[----:B------:R-:W-:Y:S01]  /*1e40*/  FMUL R63, R63, R16 ;  /* 0x000000103f3f7220 */ /* 0x000fe20000400000 */
[----:B------:R-:W-:Y:S01]  /*1e50*/  FSEL R27, R5, RZ, P3 ;  /* 0x000000ff051b7208 */ /* 0x000fe20001800000 */
[----:B------:R-:W-:Y:S01]  /*1e60*/  FFMA R13, R42, R13, R53 ;  /* 0x0000000d2a0d7223 */ /* 0x000fe20000000035 */
[----:B------:R-:W-:Y:S01]  /*1e70*/  @P1 FSEL R24, R12, RZ, P4 ;  /* 0x000000ff0c181208 */ /* 0x000fe20002000000 */
[----:B------:R-:W-:Y:S01]  /*1e80*/  FFMA R14, R43, R14, R54 ;  /* 0x0000000e2b0e7223 */ /* 0x000fe20000000036 */
[----:B------:R-:W-:Y:S01]  /*1e90*/  @P1 FSEL R25, R20, RZ, P5 ;  /* 0x000000ff14191208 */ /* 0x000fe20002800000 */
[----:B------:R-:W-:Y:S01]  /*1ea0*/  FFMA R15, R44, R15, R55 ;  /* 0x0000000f2c0f7223 */ /* 0x000fe20000000037 */
[----:B------:R-:W-:Y:S01]  /*1eb0*/  @P1 FSEL R26, R17, RZ, P6 ;  /* 0x000000ff111a1208 */ /* 0x000fe20003000000 */
[----:B------:R-:W-:Y:S01]  /*1ec0*/  FFMA R56, R45, R63, R56 ;  /* 0x0000003f2d387223 */ /* 0x000fe20000000038 */
[----:B------:R-:W-:-:S02]  /*1ed0*/  @P1 FSEL R27, R59, RZ, P2 ;  /* 0x000000ff3b1b1208 */ /* 0x000fc40001000000 */
[----:B------:R-:W-:Y:S02]  /*1ee0*/  FSETP.GEU.AND P1, PT, R6, RZ, PT ;  /* 0x000000ff0600720b */ /* 0x000fe40003f2e000 */
[----:B------:R-:W-:Y:S02]  /*1ef0*/  FSETP.GEU.AND P6, PT, R4, RZ, PT ;  /* 0x000000ff0400720b */ /* 0x000fe40003fce000 */
[----:B------:R-:W-:Y:S02]  /*1f00*/  FSETP.GEU.AND P5, PT, R2, RZ, PT ;  /* 0x000000ff0200720b */ /* 0x000fe40003fae000 */
[----:B------:R-:W-:Y:S02]  /*1f10*/  FSETP.GEU.AND P4, PT, R0, RZ, PT ;  /* 0x000000ff0000720b */ /* 0x000fe40003f8e000 */
[----:B------:R-:W-:Y:S02]  /*1f20*/  FSEL R16, R6, RZ, P1 ;  /* 0x000000ff06107208 */ /* 0x000fe40000800000 */
[----:B------:R-:W-:-:S02]  /*1f30*/  FSEL R17, R4, RZ, P6 ;  /* 0x000000ff04117208 */ /* 0x000fc40003000000 */
[----:B------:R-:W-:Y:S02]  /*1f40*/  FSETP.GEU.AND P3, PT, R13, RZ, PT ;  /* 0x000000ff0d00720b */ /* 0x000fe40003f6e000 */
[----:B------:R-:W-:Y:S02]  /*1f50*/  FSETP.GEU.AND P2, PT, R14, RZ, PT ;  /* 0x000000ff0e00720b */ /* 0x000fe40003f4e000 */
[----:B------:R-:W-:Y:S02]  /*1f60*/  FSETP.GEU.AND P1, PT, R15, RZ, PT ;  /* 0x000000ff0f00720b */ /* 0x000fe40003f2e000 */
[----:B------:R-:W-:Y:S02]  /*1f70*/  FSETP.GEU.AND P6, PT, R56, RZ, PT ;  /* 0x000000ff3800720b */ /* 0x000fe40003fce000 */
[----:B------:R-:W-:Y:S02]  /*1f80*/  FSEL R18, R2, RZ, P5 ;  /* 0x000000ff02127208 */ /* 0x000fe40002800000 */
[----:B------:R-:W-:-:S02]  /*1f90*/  FSEL R19, R0, RZ, P4 ;  /* 0x000000ff00137208 */ /* 0x000fc40002000000 */
[----:B------:R-:W-:Y:S02]  /*1fa0*/  @P0 FSEL R16, R13, RZ, P3 ;  /* 0x000000ff0d100208 */ /* 0x000fe40001800000 */
[----:B------:R-:W-:Y:S02]  /*1fb0*/  @P0 FSEL R17, R14, RZ, P2 ;  /* 0x000000ff0e110208 */ /* 0x000fe40001000000 */
[----:B------:R-:W-:Y:S02]  /*1fc0*/  @P0 FSEL R18, R15, RZ, P1 ;  /* 0x000000ff0f120208 */ /* 0x000fe40000800000 */
[----:B------:R-:W-:Y:S01]  /*1fd0*/  @P0 FSEL R19, R56, RZ, P6 ;  /* 0x000000ff38130208 */ /* 0x000fe20003000000 */
[----:B------:R-:W-:Y:S04]  /*1fe0*/  STG.E.128 desc[UR4][R8.64], R24 ;  /* 0x0000001808007986 */ /* 0x000fe8000c101d04 */
[----:B------:R-:W-:Y:S01]  /*1ff0*/  STG.E.128 desc[UR4][R8.64+0x800], R16 ;  /* 0x0008001008007986 */ /* 0x000fe2000c101d04 */
[----:B------:R-:W-:Y:S05]  /*2000*/  EXIT ;  /* 0x000000000000794d */ /* 0x000fea0003800000 */
.L_x_0:
[----:B------:R-:W-:-:S00]  /*2010*/  BRA `(.L_x_0) ;  /* 0xfffffffc00fc7947 */ /* 0x000fc0000383ffff */
[----:B------:R-:W-:-:S00]  /*2020*/  NOP ;  /* 0x0000000000007918 */ /* 0x000fc00000000000 */
        /* <DEDUP_REMOVED lines=13> */
.L_x_1:


//--------------------- .nv.global.init           --------------------------
	.section	.nv.global.init,"aw",@progbits
.nv.global.init:
	.type		_$_str,@object
	.size		_$_str,(_$_str_$_2 - _$_str)
_$_str:
        /*0000*/ 	.byte	0x5f, 0x5f, 0x43, 0x55, 0x44, 0x41, 0x5f, 0x46, 0x54, 0x5a, 0x00
	.type		_$_str_$_2,@object
	.size		_$_str_$_2,(.L_1 - _$_str_$_2)
_$_str_$_2:
        /*000b*/ 	.byte	0x5f, 0x5f, 0x43, 0x55, 0x44, 0x41, 0x5f, 0x50, 0x52, 0x45, 0x43, 0x5f, 0x53, 0x51, 0x52, 0x54
        /*001b*/ 	.byte	0x00
.L_1:


//--------------------- .nv.constant0.triton_poi_fused_cat_0 --------------------------
	.section	.nv.constant0.triton_poi_fused_cat_0,"a",@progbits
	.sectionflags	@""
	.align	4
.nv.constant0.triton_poi_fused_cat_0:
	.zero		620
